def matmul_kernel(
    a_ptr,
    b_ptr,
    c_ptr,
    M,
    N,
    K,
    stride_am,
    stride_ak,
    stride_bk,
    stride_bn,
    stride_cm,
    stride_cn,
    BLOCK_M: tl.constexpr,
    BLOCK_N: tl.constexpr,
    BLOCK_K: tl.constexpr,
    GROUP_M: tl.constexpr,
):
    pid = tl.program_id(axis=0)
    num_pid_m = tl.cdiv(M, BLOCK_M)
    num_pid_n = tl.cdiv(N, BLOCK_N)
    num_pid_in_group = GROUP_M * num_pid_n
    group_id = pid // num_pid_in_group
    first_pid_m = group_id * GROUP_M
    group_size_m = min(num_pid_m - first_pid_m, GROUP_M)
    pid_m = first_pid_m + ((pid % num_pid_in_group) % group_size_m)
    pid_n = (pid % num_pid_in_group) // group_size_m

    offs_am = (pid_m * BLOCK_M + tl.arange(0, BLOCK_M)) % M
    offs_bn = (pid_n * BLOCK_N + tl.arange(0, BLOCK_N)) % N
    offs_k = tl.arange(0, BLOCK_K)
    a_ptrs = a_ptr + offs_am[:, None] * stride_am + offs_k[None, :] * stride_ak
    b_ptrs = b_ptr + offs_k[:, None] * stride_bk + offs_bn[None, :] * stride_bn

    acc = tl.zeros((BLOCK_M, BLOCK_N), dtype=tl.float32)
    for kk in range(0, tl.cdiv(K, BLOCK_K)):
        a = tl.load(a_ptrs, mask=offs_k[None, :] < K - kk * BLOCK_K, other=0.0)
        b = tl.load(b_ptrs, mask=offs_k[:, None] < K - kk * BLOCK_K, other=0.0)
        acc = tl.dot(a, b, acc)
        a_ptrs += BLOCK_K * stride_ak
        b_ptrs += BLOCK_K * stride_bk

    c = acc.to(c_ptr.dtype.element_ty)
    offs_cm = pid_m * BLOCK_M + tl.arange(0, BLOCK_M)
    offs_cn = pid_n * BLOCK_N + tl.arange(0, BLOCK_N)
    c_ptrs = c_ptr + offs_cm[:, None] * stride_cm + offs_cn[None, :] * stride_cn
    mask = (offs_cm[:, None] < M) & (offs_cn[None, :] < N)
    tl.store(c_ptrs, c, mask=mask)

# config = {"BLOCK_K": 256, "BLOCK_M": 32, "BLOCK_N": 32, "GROUP_M": 8, "arch": "sm_100", "dtype": "fp16", "num_ctas": 1, "num_stages": 3, "num_warps": 4}
# arch = sm_100


// ===== COMPILED SASS (sm_100a) =====

	.target	sm_100a

	.elftype	@"ET_EXEC"


//--------------------- .note.nv.tkinfo           --------------------------
	.section	.note.nv.tkinfo,"",@"SHT_NOTE"
	.sectionflags	@"SHF_NOTE_NV_TKINFO"
	.tkinfo
        /*0018*/ 	.word	0x00000081
        /*0030*/ 	.string	""
        /*0030*/ 	.string	"ptxas-blackwell"
        /*0030*/ 	.string	"Cuda compilation tools, release 12.9, V12.9.86"
        /*0030*/ 	.string	"Build cuda_12.9.r12.9/compiler.36037853_0"
        /*0030*/ 	.string	"-v  -suppress-debug-info  -lineinfo  -arch sm_100a "



//--------------------- .note.nv.cuver            --------------------------
	.section	.note.nv.cuver,"",@"SHT_NOTE"
	.sectionflags	@"SHF_NOTE_NV_CUVER"
        /*0018*/ 	.short	0x0001
        /*001a*/ 	.short	0x0064
        /*001c*/ 	.short	0x0001
        /*001e*/ 	.short	0x0000
        /*0020*/ 	.short	0x0001
        /*0022*/ 	.short	0x0000


//--------------------- .nv.info                  --------------------------
	.section	.nv.info,"",@"SHT_CUDA_INFO"
	.align	4


	//----- nvinfo : EIATTR_REGCOUNT
	.align		4
        /*0000*/ 	.byte	0x04, 0x2f
        /*0002*/ 	.short	(.L_1 - .L_0)
	.align		4
.L_0:
        /*0004*/ 	.word	index@(matmul_kernel)
        /*0008*/ 	.word	0x000000ff


	//----- nvinfo : EIATTR_FRAME_SIZE
	.align		4
.L_1:
        /*000c*/ 	.byte	0x04, 0x11
        /*000e*/ 	.short	(.L_3 - .L_2)
	.align		4
.L_2:
        /*0010*/ 	.word	index@(matmul_kernel)
        /*0014*/ 	.word	0x00000030


	//----- nvinfo : EIATTR_MIN_STACK_SIZE
	.align		4
.L_3:
        /*0018*/ 	.byte	0x04, 0x12
        /*001a*/ 	.short	(.L_5 - .L_4)
	.align		4
.L_4:
        /*001c*/ 	.word	index@(matmul_kernel)
        /*0020*/ 	.word	0x00000030
.L_5:


//--------------------- .nv.info.matmul_kernel    --------------------------
	.section	.nv.info.matmul_kernel,"",@"SHT_CUDA_INFO"
	.sectionflags	@""
	.align	4


	//----- nvinfo : EIATTR_CUDA_API_VERSION
	.align		4
        /*0000*/ 	.byte	0x04, 0x37
        /*0002*/ 	.short	(.L_7 - .L_6)
.L_6:
        /*0004*/ 	.word	0x00000081


	//----- nvinfo : EIATTR_KPARAM_INFO
	.align		4
.L_7:
        /*0008*/ 	.byte	0x04, 0x17
        /*000a*/ 	.short	(.L_9 - .L_8)
.L_8:
        /*000c*/ 	.word	0x00000000
        /*0010*/ 	.short	0x000d
        /*0012*/ 	.short	0x0048
        /*0014*/ 	.byte	0x00, 0xf4, 0x21, 0x00


	//----- nvinfo : EIATTR_KPARAM_INFO
	.align		4
.L_9:
        /*0018*/ 	.byte	0x04, 0x17
        /*001a*/ 	.short	(.L_11 - .L_10)
.L_10:
        /*001c*/ 	.word	0x00000000
        /*0020*/ 	.short	0x000c
        /*0022*/ 	.short	0x0040
        /*0024*/ 	.byte	0x00, 0xf4, 0x21, 0x00


	//----- nvinfo : EIATTR_KPARAM_INFO
	.align		4
.L_11:
        /*0028*/ 	.byte	0x04, 0x17
        /*002a*/ 	.short	(.L_13 - .L_12)
.L_12:
        /*002c*/ 	.word	0x00000000
        /*0030*/ 	.short	0x000b
        /*0032*/ 	.short	0x0038
        /*0034*/ 	.byte	0x00, 0xf0, 0x11, 0x00


	//----- nvinfo : EIATTR_KPARAM_INFO
	.align		4
.L_13:
        /*0038*/ 	.byte	0x04, 0x17
        /*003a*/ 	.short	(.L_15 - .L_14)
.L_14:
        /*003c*/ 	.word	0x00000000
        /*0040*/ 	.short	0x000a
        /*0042*/ 	.short	0x0034
        /*0044*/ 	.byte	0x00, 0xf0, 0x11, 0x00


	//----- nvinfo : EIATTR_KPARAM_INFO
	.align		4
.L_15:
        /*0048*/ 	.byte	0x04, 0x17
        /*004a*/ 	.short	(.L_17 - .L_16)
.L_16:
        /*004c*/ 	.word	0x00000000
        /*0050*/ 	.short	0x0009
        /*0052*/ 	.short	0x0030
        /*0054*/ 	.byte	0x00, 0xf0, 0x11, 0x00


	//----- nvinfo : EIATTR_KPARAM_INFO
	.align		4
.L_17:
        /*0058*/ 	.byte	0x04, 0x17
        /*005a*/ 	.short	(.L_19 - .L_18)
.L_18:
        /*005c*/ 	.word	0x00000000
        /*0060*/ 	.short	0x0008
        /*0062*/ 	.short	0x002c
        /*0064*/ 	.byte	0x00, 0xf0, 0x11, 0x00


	//----- nvinfo : EIATTR_KPARAM_INFO
	.align		4
.L_19:
        /*0068*/ 	.byte	0x04, 0x17
        /*006a*/ 	.short	(.L_21 - .L_20)
.L_20:
        /*006c*/ 	.word	0x00000000
        /*0070*/ 	.short	0x0007
        /*0072*/ 	.short	0x0028
        /*0074*/ 	.byte	0x00, 0xf0, 0x11, 0x00


	//----- nvinfo : EIATTR_KPARAM_INFO
	.align		4
.L_21:
        /*0078*/ 	.byte	0x04, 0x17
        /*007a*/ 	.short	(.L_23 - .L_22)
.L_22:
        /*007c*/ 	.word	0x00000000
        /*0080*/ 	.short	0x0006
        /*0082*/ 	.short	0x0024
        /*0084*/ 	.byte	0x00, 0xf0, 0x11, 0x00


	//----- nvinfo : EIATTR_KPARAM_INFO
	.align		4
.L_23:
        /*0088*/ 	.byte	0x04, 0x17
        /*008a*/ 	.short	(.L_25 - .L_24)
.L_24:
        /*008c*/ 	.word	0x00000000
        /*0090*/ 	.short	0x0005
        /*0092*/ 	.short	0x0020
        /*0094*/ 	.byte	0x00, 0xf0, 0x11, 0x00


	//----- nvinfo : EIATTR_KPARAM_INFO
	.align		4
.L_25:
        /*0098*/ 	.byte	0x04, 0x17
        /*009a*/ 	.short	(.L_27 - .L_26)
.L_26:
        /*009c*/ 	.word	0x00000000
        /*00a0*/ 	.short	0x0004
        /*00a2*/ 	.short	0x001c
        /*00a4*/ 	.byte	0x00, 0xf0, 0x11, 0x00


	//----- nvinfo : EIATTR_KPARAM_INFO
	.align		4
.L_27:
        /*00a8*/ 	.byte	0x04, 0x17
        /*00aa*/ 	.short	(.L_29 - .L_28)
.L_28:
        /*00ac*/ 	.word	0x00000000
        /*00b0*/ 	.short	0x0003
        /*00b2*/ 	.short	0x0018
        /*00b4*/ 	.byte	0x00, 0xf0, 0x11, 0x00


	//----- nvinfo : EIATTR_KPARAM_INFO
	.align		4
.L_29:
        /*00b8*/ 	.byte	0x04, 0x17
        /*00ba*/ 	.short	(.L_31 - .L_30)
.L_30:
        /*00bc*/ 	.word	0x00000000
        /*00c0*/ 	.short	0x0002
        /*00c2*/ 	.short	0x0010
        /*00c4*/ 	.byte	0x00, 0xf4, 0x21, 0x00


	//----- nvinfo : EIATTR_KPARAM_INFO
	.align		4
.L_31:
        /*00c8*/ 	.byte	0x04, 0x17
        /*00ca*/ 	.short	(.L_33 - .L_32)
.L_32:
        /*00cc*/ 	.word	0x00000000
        /*00d0*/ 	.short	0x0001
        /*00d2*/ 	.short	0x0008
        /*00d4*/ 	.byte	0x00, 0xf4, 0x21, 0x00


	//----- nvinfo : EIATTR_KPARAM_INFO
	.align		4
.L_33:
        /*00d8*/ 	.byte	0x04, 0x17
        /*00da*/ 	.short	(.L_35 - .L_34)
.L_34:
        /*00dc*/ 	.word	0x00000000
        /*00e0*/ 	.short	0x0000
        /*00e2*/ 	.short	0x0000
        /*00e4*/ 	.byte	0x00, 0xf4, 0x21, 0x00


	//----- nvinfo : EIATTR_SPARSE_MMA_MASK
	.align		4
.L_35:
        /*00e8*/ 	.byte	0x03, 0x50
        /*00ea*/ 	.short	0x0000


	//----- nvinfo : EIATTR_MAXREG_COUNT
	.align		4
        /*00ec*/ 	.byte	0x03, 0x1b
        /*00ee*/ 	.short	0x00ff


	//----- nvinfo : EIATTR_NUM_BARRIERS
	.align		4
        /*00f0*/ 	.byte	0x02, 0x4c
        /*00f2*/ 	.byte	0x01
	.zero		1


	//----- nvinfo : EIATTR_ANNOTATIONS
	.align		4
        /*00f4*/ 	.byte	0x04, 0x55
        /*00f6*/ 	.short	(.L_37 - .L_36)


	//   ....[0]....
.L_36:
        /*00f8*/ 	.word	0x00000001
        /*00fc*/ 	.byte	0x30, 0x05, 0x00, 0x00, 0x01, 0x00, 0x00, 0x00, 0x90, 0x05, 0x00, 0x00, 0x01, 0x00, 0x00, 0x00
        /* <DEDUP_REMOVED lines=12> */
        /*01cc*/ 	.byte	0xa0, 0x6a, 0x00, 0x00


	//----- nvinfo : EIATTR_VRC_CTA_INIT_COUNT
	.align		4
.L_37:
        /*01d0*/ 	.byte	0x02, 0x4a
	.zero		1
	.zero		1


	//----- nvinfo : EIATTR_EXIT_INSTR_OFFSETS
	.align		4
        /*01d4*/ 	.byte	0x04, 0x1c
        /*01d6*/ 	.short	(.L_39 - .L_38)


	//   ....[0]....
.L_38:
        /*01d8*/ 	.word	0x00007000


	//   ....[1]....
        /*01dc*/ 	.word	0x00007030


	//----- nvinfo : EIATTR_REQNTID
	.align		4
.L_39:
        /*01e0*/ 	.byte	0x04, 0x10
        /*01e2*/ 	.short	(.L_41 - .L_40)
.L_40:
        /*01e4*/ 	.word	0x00000080
        /*01e8*/ 	.word	0x00000001
        /*01ec*/ 	.word	0x00000001


	//----- nvinfo : EIATTR_CBANK_PARAM_SIZE
	.align		4
.L_41:
        /*01f0*/ 	.byte	0x03, 0x19
        /*01f2*/ 	.short	0x0050


	//----- nvinfo : EIATTR_PARAM_CBANK
	.align		4
        /*01f4*/ 	.byte	0x04, 0x0a
        /*01f6*/ 	.short	(.L_43 - .L_42)
	.align		4
.L_42:
        /*01f8*/ 	.word	index@(.nv.constant0.matmul_kernel)
        /*01fc*/ 	.short	0x0380
        /*01fe*/ 	.short	0x0050


	//----- nvinfo : EIATTR_SW_WAR
	.align		4
.L_43:
        /*0200*/ 	.byte	0x04, 0x36
        /*0202*/ 	.short	(.L_45 - .L_44)
.L_44:
        /*0204*/ 	.word	0x00000008
.L_45:


//--------------------- .nv.compat                --------------------------
	.section	.nv.compat,"",@"SHT_CUDA_COMPAT_INFO"
	.align	4
        /*0000*/ 	.byte	0x02, 0x02, 0x01, 0x00, 0x02, 0x05, 0x05, 0x00, 0x02, 0x03, 0x00, 0x00, 0x02, 0x06, 0x01, 0x00


//--------------------- .nv.callgraph             --------------------------
	.section	.nv.callgraph,"",@"SHT_CUDA_CALLGRAPH"
	.align	4
	.sectionentsize	8
	.align		4
        /*0000*/ 	.word	0x00000000
	.align		4
        /*0004*/ 	.word	0xffffffff
	.align		4
        /*0008*/ 	.word	0x00000000
	.align		4
        /*000c*/ 	.word	0xfffffffe
	.align		4
        /*0010*/ 	.word	0x00000000
	.align		4
        /*0014*/ 	.word	0xfffffffd
	.align		4
        /*0018*/ 	.word	0x00000000
	.align		4
        /*001c*/ 	.word	0xfffffffc


//--------------------- .text.matmul_kernel       --------------------------
	.section	.text.matmul_kernel,"ax",@progbits
	.align	128
        .global         matmul_kernel
        .type           matmul_kernel,@function
        .size           matmul_kernel,(.L_x_3 - matmul_kernel)
        .other          matmul_kernel,@"STO_CUDA_ENTRY STV_DEFAULT"
matmul_kernel:
.text.matmul_kernel:
[----:B------:R-:W0:Y:S08]  /*0000*/  LDC R1, c[0x0][0x37c] ;  /* 0x0000df00ff017b82 */ /* 0x000e300000000800 */
[----:B------:R-:W1:Y:S01]  /*0010*/  LDC.64 R28, c[0x0][0x398] ;  /* 0x0000e600ff1c7b82 */ /* 0x000e620000000a00 */
[----:B------:R-:W2:Y:S01]  /*0020*/  S2R R5, SR_CTAID.X ;  /* 0x0000000000057919 */ /* 0x000ea20000002500 */
[----:B0-----:R-:W-:Y:S01]  /*0030*/  VIADD R1, R1, 0xffffffd0 ;  /* 0xffffffd001017836 */ /* 0x001fe20000000000 */
[----:B------:R-:W0:Y:S01]  /*0040*/  LDCU.64 UR12, c[0x0][0x358] ;  /* 0x00006b00ff0c77ac */ /* 0x000e220008000a00 */
[----:B------:R-:W3:Y:S04]  /*0050*/  S2R R237, SR_TID.X ;  /* 0x0000000000ed7919 */ /* 0x000ee80000002100 */
[----:B------:R-:W4:Y:S01]  /*0060*/  LDC R216, c[0x0][0x3a0] ;  /* 0x0000e800ffd87b82 */ /* 0x000f220000000800 */
[----:B-1----:R-:W-:-:S05]  /*0070*/  VIADD R0, R29, 0x1f ;  /* 0x0000001f1d007836 */ /* 0x002fca0000000000 */
[----:B------:R-:W-:Y:S01]  /*0080*/  SHF.R.S32.HI R3, RZ, 0x1f, R0 ;  /* 0x0000001fff037819 */ /* 0x000fe20000011400 */
[----:B----4-:R-:W-:-:S03]  /*0090*/  VIADD R216, R216, 0xff ;  /* 0x000000ffd8d87836 */ /* 0x010fc60000000000 */
[----:B------:R-:W-:Y:S02]  /*00a0*/  LEA.HI R3, R3, R0, RZ, 0x5 ;  /* 0x0000000003037211 */ /* 0x000fe400078f28ff */
[----:B--2---:R-:W-:Y:S02]  /*00b0*/  IABS R8, R5 ;  /* 0x0000000500087213 */ /* 0x004fe40000000000 */
[----:B------:R-:W-:-:S05]  /*00c0*/  SHF.R.S32.HI R3, RZ, 0x5, R3 ;  /* 0x00000005ff037819 */ /* 0x000fca0000011403 */
[----:B------:R-:W-:-:S05]  /*00d0*/  IMAD.SHL.U32 R4, R3, 0x8, RZ ;  /* 0x0000000803047824 */ /* 0x000fca00078e00ff */
[-C--:B------:R-:W-:Y:S02]  /*00e0*/  IABS R7, R4.reuse ;  /* 0x0000000400077213 */ /* 0x080fe40000000000 */
[----:B------:R-:W-:Y:S02]  /*00f0*/  IABS R10, R4 ;  /* 0x00000004000a7213 */ /* 0x000fe40000000000 */
[----:B------:R-:W1:Y:S08]  /*0100*/  I2F.RP R0, R7 ;  /* 0x0000000700007306 */ /* 0x000e700000209400 */
[----:B-1----:R-:W1:Y:S02]  /*0110*/  MUFU.RCP R0, R0 ;  /* 0x0000000000007308 */ /* 0x002e640000001000 */
[----:B-1----:R-:W-:-:S02]  /*0120*/  VIADD R2, R0, 0xffffffe ;  /* 0x0ffffffe00027836 */ /* 0x002fc40000000000 */
[----:B------:R-:W-:-:S04]  /*0130*/  IMAD.MOV R0, RZ, RZ, -R10 ;  /* 0x000000ffff007224 */ /* 0x000fc800078e0a0a */
[----:B------:R1:W2:Y:S02]  /*0140*/  F2I.FTZ.U32.TRUNC.NTZ R3, R2 ;  /* 0x0000000200037305 */ /* 0x0002a4000021f000 */
[----:B-1----:R-:W-:Y:S02]  /*0150*/  IMAD.MOV.U32 R2, RZ, RZ, RZ ;  /* 0x000000ffff027224 */ /* 0x002fe400078e00ff */
[----:B--2---:R-:W-:-:S04]  /*0160*/  IMAD.MOV R6, RZ, RZ, -R3 ;  /* 0x000000ffff067224 */ /* 0x004fc800078e0a03 */
[----:B------:R-:W-:Y:S02]  /*0170*/  IMAD R9, R6, R7, RZ ;  /* 0x0000000706097224 */ /* 0x000fe400078e02ff */
[----:B------:R-:W-:Y:S02]  /*0180*/  IMAD.MOV.U32 R6, RZ, RZ, R8 ;  /* 0x000000ffff067224 */ /* 0x000fe400078e0008 */
[----:B------:R-:W-:-:S06]  /*0190*/  IMAD.HI.U32 R3, R3, R9, R2 ;  /* 0x0000000903037227 */ /* 0x000fcc00078e0002 */
[----:B------:R-:W-:-:S04]  /*01a0*/  IMAD.HI.U32 R3, R3, R6, RZ ;  /* 0x0000000603037227 */ /* 0x000fc800078e00ff */
[----:B------:R-:W-:-:S05]  /*01b0*/  IMAD R0, R3, R0, R6 ;  /* 0x0000000003007224 */ /* 0x000fca00078e0206 */
[----:B------:R-:W-:-:S13]  /*01c0*/  ISETP.GT.U32.AND P1, PT, R7, R0, PT ;  /* 0x000000000700720c */ /* 0x000fda0003f24070 */
[----:B------:R-:W-:Y:S02]  /*01d0*/  @!P1 IMAD.IADD R0, R0, 0x1, -R7 ;  /* 0x0000000100009824 */ /* 0x000fe400078e0a07 */
[----:B------:R-:W-:Y:S01]  /*01e0*/  @!P1 VIADD R3, R3, 0x1 ;  /* 0x0000000103039836 */ /* 0x000fe20000000000 */
[----:B------:R-:W-:Y:S02]  /*01f0*/  ISETP.NE.AND P1, PT, R4, RZ, PT ;  /* 0x000000ff0400720c */ /* 0x000fe40003f25270 */
[----:B------:R-:W-:Y:S02]  /*0200*/  ISETP.GE.U32.AND P0, PT, R0, R7, PT ;  /* 0x000000070000720c */ /* 0x000fe40003f06070 */
[----:B------:R-:W-:-:S04]  /*0210*/  LOP3.LUT R0, R5, R4, RZ, 0x3c, !PT ;  /* 0x0000000405007212 */ /* 0x000fc800078e3cff */
[----:B------:R-:W-:Y:S01]  /*0220*/  ISETP.GE.AND P2, PT, R0, RZ, PT ;  /* 0x000000ff0000720c */ /* 0x000fe20003f46270 */
[----:B------:R-:W-:-:S06]  /*0230*/  VIADD R0, R28, 0x1f ;  /* 0x0000001f1c007836 */ /* 0x000fcc0000000000 */
[----:B------:R-:W-:-:S04]  /*0240*/  @P0 VIADD R3, R3, 0x1 ;  /* 0x0000000103030836 */ /* 0x000fc80000000000 */
[----:B------:R-:W-:Y:S01]  /*0250*/  IMAD.MOV.U32 R2, RZ, RZ, R3 ;  /* 0x000000ffff027224 */ /* 0x000fe200078e0003 */
[----:B------:R-:W-:-:S03]  /*0260*/  SHF.R.S32.HI R3, RZ, 0x1f, R0 ;  /* 0x0000001fff037819 */ /* 0x000fc60000011400 */
[----:B------:R-:W-:Y:S01]  /*0270*/  @!P2 IMAD.MOV R2, RZ, RZ, -R2 ;  /* 0x000000ffff02a224 */ /* 0x000fe200078e0a02 */
[----:B------:R-:W-:Y:S02]  /*0280*/  @!P1 LOP3.LUT R2, RZ, R4, RZ, 0x33, !PT ;  /* 0x00000004ff029212 */ /* 0x000fe400078e33ff */
[----:B------:R-:W-:-:S03]  /*0290*/  LEA.HI R3, R3, R0, RZ, 0x5 ;  /* 0x0000000003037211 */ /* 0x000fc600078f28ff */
[----:B------:R-:W-:Y:S02]  /*02a0*/  IMAD.SHL.U32 R6, R2, 0x8, RZ ;  /* 0x0000000802067824 */ /* 0x000fe400078e00ff */
[----:B------:R-:W-:-:S03]  /*02b0*/  IMAD.MOV R2, RZ, RZ, -R2 ;  /* 0x000000ffff027224 */ /* 0x000fc600078e0a02 */
[----:B------:R-:W-:Y:S01]  /*02c0*/  LEA.HI.SX32 R3, R3, -R6, 0x1b ;  /* 0x8000000603037211 */ /* 0x000fe200078fdaff */
[----:B------:R-:W-:-:S03]  /*02d0*/  IMAD R4, R4, R2, R5 ;  /* 0x0000000204047224 */ /* 0x000fc600078e0205 */
[----:B------:R-:W-:Y:S02]  /*02e0*/  VIMNMX R11, PT, PT, R3, 0x8, PT ;  /* 0x00000008030b7848 */ /* 0x000fe40003fe0100 */
[----:B------:R-:W-:Y:S02]  /*02f0*/  IABS R9, R4 ;  /* 0x0000000400097213 */ /* 0x000fe40000000000 */
[----:B------:R-:W-:-:S04]  /*0300*/  IABS R7, R11 ;  /* 0x0000000b00077213 */ /* 0x000fc80000000000 */
[----:B------:R-:W1:Y:S08]  /*0310*/  I2F.RP R0, R7 ;  /* 0x0000000700007306 */ /* 0x000e700000209400 */
[----:B-1----:R-:W1:Y:S02]  /*0320*/  MUFU.RCP R0, R0 ;  /* 0x0000000000007308 */ /* 0x002e640000001000 */
[----:B-1----:R-:W-:-:S06]  /*0330*/  VIADD R3, R0, 0xffffffe ;  /* 0x0ffffffe00037836 */ /* 0x002fcc0000000000 */
[----:B------:R-:W1:Y:S02]  /*0340*/  F2I.FTZ.U32.TRUNC.NTZ R3, R3 ;  /* 0x0000000300037305 */ /* 0x000e64000021f000 */
[----:B-1----:R-:W-:-:S04]  /*0350*/  IMAD.MOV R8, RZ, RZ, -R3 ;  /* 0x000000ffff087224 */ /* 0x002fc800078e0a03 */
[----:B------:R-:W-:Y:S01]  /*0360*/  IMAD.MOV.U32 R2, RZ, RZ, R8 ;  /* 0x000000ffff027224 */ /* 0x000fe200078e0008 */
[----:B------:R-:W-:-:S03]  /*0370*/  IABS R8, R11 ;  /* 0x0000000b00087213 */ /* 0x000fc60000000000 */
[----:B------:R-:W-:Y:S02]  /*0380*/  IMAD R5, R2, R7, RZ ;  /* 0x0000000702057224 */ /* 0x000fe400078e02ff */
[----:B------:R-:W-:Y:S02]  /*0390*/  IMAD.MOV.U32 R2, RZ, RZ, RZ ;  /* 0x000000ffff027224 */ /* 0x000fe400078e00ff */
[----:B------:R-:W-:Y:S02]  /*03a0*/  IMAD.MOV R0, RZ, RZ, -R8 ;  /* 0x000000ffff007224 */ /* 0x000fe400078e0a08 */
[----:B------:R-:W-:Y:S01]  /*03b0*/  IMAD.HI.U32 R2, R3, R5, R2 ;  /* 0x0000000503027227 */ /* 0x000fe200078e0002 */
[----:B---3--:R-:W-:-:S05]  /*03c0*/  LOP3.LUT R3, R237, 0x1f, RZ, 0xc0, !PT ;  /* 0x0000001fed037812 */ /* 0x008fca00078ec0ff */
        /* <DEDUP_REMOVED lines=8> */
[----:B------:R-:W-:-:S07]  /*0450*/  ISETP.GE.AND P2, PT, R0, RZ, PT ;  /* 0x000000ff0000720c */ /* 0x000fce0003f46270 */
[----:B------:R-:W-:Y:S01]  /*0460*/  @P0 VIADD R2, R2, 0x1 ;  /* 0x0000000102020836 */ /* 0x000fe20000000000 */
[----:B------:R-:W-:-:S03]  /*0470*/  ISETP.GT.AND P0, PT, R216, 0xff, PT ;  /* 0x000000ffd800780c */ /* 0x000fc60003f04270 */
[----:B------:R-:W-:Y:S01]  /*0480*/  IMAD.MOV.U32 R217, RZ, RZ, R2 ;  /* 0x000000ffffd97224 */ /* 0x000fe200078e0002 */
[----:B------:R-:W-:-:S03]  /*0490*/  LEA.HI R2, R237, 0x1c, RZ, 0x1b ;  /* 0x0000001ced027811 */ /* 0x000fc600078fd8ff */
[----:B------:R-:W-:Y:S01]  /*04a0*/  @!P2 IMAD.MOV R217, RZ, RZ, -R217 ;  /* 0x000000ffffd9a224 */ /* 0x000fe200078e0ad9 */
[----:B------:R-:W-:-:S05]  /*04b0*/  @!P1 LOP3.LUT R217, RZ, R11, RZ, 0x33, !PT ;  /* 0x0000000bffd99212 */ /* 0x000fca00078e33ff */
[----:B------:R-:W-:Y:S01]  /*04c0*/  IMAD.MOV R0, RZ, RZ, -R217 ;  /* 0x000000ffff007224 */ /* 0x000fe200078e0ad9 */
[----:B------:R-:W-:Y:S01]  /*04d0*/  @!P0 CS2R R116, SRZ ;  /* 0x0000000000748805 */ /* 0x000fe2000001ff00 */
[----:B------:R-:W-:Y:S01]  /*04e0*/  @!P0 IMAD.SHL.U32 R5, R237, 0x2, RZ ;  /* 0x00000002ed058824 */ /* 0x000fe200078e00ff */
[----:B------:R-:W-:Y:S01]  /*04f0*/  @!P0 CS2R R118, SRZ ;  /* 0x0000000000768805 */ /* 0x000fe2000001ff00 */
[----:B------:R-:W-:Y:S01]  /*0500*/  IMAD R0, R11, R0, R4 ;  /* 0x000000000b007224 */ /* 0x000fe200078e0204 */
[----:B------:R-:W-:Y:S01]  /*0510*/  SHF.R.U32.HI R4, RZ, 0x5, R237 ;  /* 0x00000005ff047819 */ /* 0x000fe200000116ed */
[----:B------:R-:W-:Y:S01]  /*0520*/  IMAD.SHL.U32 R217, R217, 0x20, RZ ;  /* 0x00000020d9d97824 */ /* 0x000fe200078e00ff */
[----:B------:R1:W-:Y:S01]  /*0530*/  @!P0 STL [R1+0x8], R5 ;  /* 0x0000080501008387 */ /* 0x0003e20000100800 */
[----:B------:R-:W-:-:S04]  /*0540*/  IMAD.IADD R0, R6, 0x1, R0 ;  /* 0x0000000106007824 */ /* 0x000fc800078e0200 */
[----:B------:R-:W-:Y:S01]  /*0550*/  IMAD R238, R0, 0x20, R3 ;  /* 0x0000002000ee7824 */ /* 0x000fe200078e0203 */
[----:B------:R-:W-:Y:S01]  /*0560*/  SGXT.U32 R0, R4, 0x2 ;  /* 0x000000020400781a */ /* 0x000fe20000000000 */
[C---:B------:R-:W-:Y:S01]  /*0570*/  @!P0 IMAD.SHL.U32 R3, R237.reuse, 0x8, RZ ;  /* 0x00000008ed038824 */ /* 0x040fe200078e00ff */
[----:B------:R-:W-:-:S05]  /*0580*/  @!P0 LOP3.LUT R4, R237, 0x40, RZ, 0xc0, !PT ;  /* 0x00000040ed048812 */ /* 0x000fca00078ec0ff */
[----:B------:R1:W-:Y:S04]  /*0590*/  @!P0 STL [R1], R4 ;  /* 0x0000000401008387 */ /* 0x0003e80000100800 */
[----:B------:R1:W-:Y:S01]  /*05a0*/  @!P0 STL [R1+0x4], R3 ;  /* 0x0000040301008387 */ /* 0x0003e20000100800 */
[----:B0-----:R-:W-:Y:S05]  /*05b0*/  @!P0 BRA `(.L_x_0) ;  /* 0x00000064001c8947 */ /* 0x001fea0003800000 */
[----:B------:R-:W-:Y:S01]  /*05c0*/  IABS R10, R28 ;  /* 0x0000001c000a7213 */ /* 0x000fe20000000000 */
[C---:B------:R-:W-:Y:S01]  /*05d0*/  VIADD R11, R217.reuse, 0x1e ;  /* 0x0000001ed90b7836 */ /* 0x040fe20000000000 */
[----:B------:R-:W-:Y:S01]  /*05e0*/  IABS R41, R29 ;  /* 0x0000001d00297213 */ /* 0x000fe20000000000 */
[C---:B------:R-:W-:Y:S01]  /*05f0*/  VIADD R14, R217.reuse, 0x19 ;  /* 0x00000019d90e7836 */ /* 0x040fe20000000000 */
[----:B-1----:R-:W0:Y:S01]  /*0600*/  I2F.RP R3, R10 ;  /* 0x0000000a00037306 */ /* 0x002e220000209400 */
[----:B------:R-:W-:Y:S01]  /*0610*/  ISETP.GE.AND P1, PT, R238, RZ, PT ;  /* 0x000000ffee00720c */ /* 0x000fe20003f26270 */
[----:B------:R-:W-:Y:S01]  /*0620*/  VIADD R18, R217, 0x18 ;  /* 0x00000018d9127836 */ /* 0x000fe20000000000 */
[----:B------:R-:W-:Y:S01]  /*0630*/  ISETP.GE.AND P6, PT, R11, RZ, PT ;  /* 0x000000ff0b00720c */ /* 0x000fe20003fc6270 */
[C---:B------:R-:W-:Y:S01]  /*0640*/  VIADD R19, R217.reuse, 0x17 ;  /* 0x00000017d9137836 */ /* 0x040fe20000000000 */
[----:B------:R-:W-:Y:S01]  /*0650*/  IABS R45, R217 ;  /* 0x000000d9002d7213 */ /* 0x000fe20000000000 */
[C---:B------:R-:W-:Y:S01]  /*0660*/  VIADD R20, R217.reuse, 0x16 ;  /* 0x00000016d9147836 */ /* 0x040fe20000000000 */
[----:B------:R-:W-:Y:S01]  /*0670*/  IABS R15, R18 ;  /* 0x00000012000f7213 */ /* 0x000fe20000000000 */
[----:B------:R-:W1:Y:S01]  /*0680*/  I2F.RP R8, R41 ;  /* 0x0000002900087306 */ /* 0x000e620000209400 */
[C---:B------:R-:W-:Y:S01]  /*0690*/  VIADD R30, R217.reuse, 0x14 ;  /* 0x00000014d91e7836 */ /* 0x040fe20000000000 */
[----:B------:R-:W2:Y:S01]  /*06a0*/  LDCU UR6, c[0x0][0x3ac] ;  /* 0x00007580ff0677ac */ /* 0x000ea20008000800 */
[----:B------:R-:W-:Y:S01]  /*06b0*/  IABS R17, R20 ;  /* 0x0000001400117213 */ /* 0x000fe20000000000 */
[----:B------:R-:W-:Y:S01]  /*06c0*/  VIADD R32, R217, 0x12 ;  /* 0x00000012d9207836 */ /* 0x000fe20000000000 */
[----:B------:R-:W-:Y:S01]  /*06d0*/  LEA.HI R108, R237, 0x5c, RZ, 0x1b ;  /* 0x0000005ced6c7811 */ /* 0x000fe200078fd8ff */
[C---:B------:R-:W-:Y:S01]  /*06e0*/  VIADD R31, R217.reuse, 0x13 ;  /* 0x00000013d91f7836 */ /* 0x040fe20000000000 */
[----:B------:R-:W-:Y:S01]  /*06f0*/  IABS R21, R30 ;  /* 0x0000001e00157213 */ /* 0x000fe20000000000 */
[----:B0-----:R-:W0:Y:S01]  /*0700*/  MUFU.RCP R3, R3 ;  /* 0x0000000300037308 */ /* 0x001e220000001000 */
[C---:B------:R-:W-:Y:S01]  /*0710*/  VIADD R33, R217.reuse, 0x11 ;  /* 0x00000011d9217836 */ /* 0x040fe20000000000 */
[----:B------:R-:W-:Y:S01]  /*0720*/  IABS R25, R32 ;  /* 0x0000002000197213 */ /* 0x000fe20000000000 */
[C---:B------:R-:W-:Y:S01]  /*0730*/  VIADD R37, R217.reuse, 0x10 ;  /* 0x00000010d9257836 */ /* 0x040fe20000000000 */
[----:B------:R-:W-:Y:S01]  /*0740*/  IABS R23, R31 ;  /* 0x0000001f00177213 */ /* 0x000fe20000000000 */
[C---:B------:R-:W-:Y:S01]  /*0750*/  VIADD R38, R217.reuse, 0xf ;  /* 0x0000000fd9267836 */ /* 0x040fe20000000000 */
[----:B------:R-:W-:Y:S01]  /*0760*/  IABS R27, R33 ;  /* 0x00000021001b7213 */ /* 0x000fe20000000000 */
[C---:B------:R-:W-:Y:S01]  /*0770*/  VIADD R39, R217.reuse, 0xe ;  /* 0x0000000ed9277836 */ /* 0x040fe20000000000 */
[----:B-1----:R-:W1:Y:S01]  /*0780*/  MUFU.RCP R8, R8 ;  /* 0x0000000800087308 */ /* 0x002e620000001000 */
[C---:B------:R-:W-:Y:S01]  /*0790*/  VIADD R40, R217.reuse, 0xd ;  /* 0x0000000dd9287836 */ /* 0x040fe20000000000 */
[----:B------:R-:W3:Y:S01]  /*07a0*/  LDCU UR4, c[0x0][0x3a4] ;  /* 0x00007480ff0477ac */ /* 0x000ee20008000800 */
[----:B------:R-:W-:Y:S01]  /*07b0*/  VIADD R46, R217, 0xc ;  /* 0x0000000cd92e7836 */ /* 0x000fe20000000000 */
[----:B------:R-:W-:Y:S01]  /*07c0*/  LEA.HI R110, R237, 0x9c, RZ, 0x1b ;  /* 0x0000009ced6e7811 */ /* 0x000fe200078fd8ff */
[C---:B------:R-:W-:Y:S01]  /*07d0*/  VIADD R48, R217.reuse, 0xa ;  /* 0x0000000ad9307836 */ /* 0x040fe20000000000 */
[----:B------:R-:W4:Y:S01]  /*07e0*/  LDCU UR5, c[0x0][0x3b0] ;  /* 0x00007600ff0577ac */ /* 0x000f220008000800 */
[----:B------:R-:W-:Y:S01]  /*07f0*/  VIADD R50, R217, 0x8 ;  /* 0x00000008d9327836 */ /* 0x000fe20000000000 */
[C---:B------:R-:W-:Y:S01]  /*0800*/  LOP3.LUT R239, R0.reuse, 0xc8, RZ, 0xfc, !PT ;  /* 0x000000c800ef7812 */ /* 0x040fe200078efcff */
[----:B0-----:R-:W-:Y:S01]  /*0810*/  VIADD R4, R3, 0xffffffe ;  /* 0x0ffffffe03047836 */ /* 0x001fe20000000000 */
[----:B------:R-:W-:Y:S01]  /*0820*/  IABS R3, R238 ;  /* 0x000000ee00037213 */ /* 0x000fe20000000000 */
[C---:B------:R-:W-:Y:S01]  /*0830*/  VIADD R47, R217.reuse, 0xb ;  /* 0x0000000bd92f7836 */ /* 0x040fe20000000000 */
[----:B------:R-:W-:Y:S01]  /*0840*/  IABS R35, R50 ;  /* 0x0000003200237213 */ /* 0x000fe20000000000 */
[----:B------:R0:W5:Y:S01]  /*0850*/  F2I.FTZ.U32.TRUNC.NTZ R5, R4 ;  /* 0x0000000400057305 */ /* 0x000162000021f000 */
[C---:B------:R-:W-:Y:S01]  /*0860*/  VIADD R49, R217.reuse, 0x9 ;  /* 0x00000009d9317836 */ /* 0x040fe20000000000 */
[----:B------:R-:W2:Y:S01]  /*0870*/  LDCU.64 UR8, c[0x0][0x380] ;  /* 0x00007000ff0877ac */ /* 0x000ea20008000a00 */
[C---:B------:R-:W-:Y:S01]  /*0880*/  VIADD R51, R217.reuse, 0x7 ;  /* 0x00000007d9337836 */ /* 0x040fe20000000000 */
[----:B------:R-:W-:Y:S01]  /*0890*/  LOP3.LUT R242, R0, 0xb8, RZ, 0xfc, !PT ;  /* 0x000000b800f27812 */ /* 0x000fe200078efcff */
[----:B-1----:R-:W-:Y:S01]  /*08a0*/  VIADD R6, R8, 0xffffffe ;  /* 0x0ffffffe08067836 */ /* 0x002fe20000000000 */
[C---:B------:R-:W-:Y:S01]  /*08b0*/  LOP3.LUT R240, R0.reuse, 0xc4, RZ, 0xfc, !PT ;  /* 0x000000c400f07812 */ /* 0x040fe200078efcff */
[C---:B------:R-:W-:Y:S01]  /*08c0*/  VIADD R52, R217.reuse, 0x6 ;  /* 0x00000006d9347836 */ /* 0x040fe20000000000 */
[C---:B------:R-:W-:Y:S01]  /*08d0*/  LOP3.LUT R245, R0.reuse, 0xac, RZ, 0xfc, !PT ;  /* 0x000000ac00f57812 */ /* 0x040fe200078efcff */
[----:B------:R1:W2:Y:S01]  /*08e0*/  F2I.FTZ.U32.TRUNC.NTZ R7, R6 ;  /* 0x0000000600077305 */ /* 0x0002a2000021f000 */
[----:B0-----:R-:W-:Y:S01]  /*08f0*/  IMAD.MOV.U32 R4, RZ, RZ, RZ ;  /* 0x000000ffff047224 */ /* 0x001fe200078e00ff */
[C---:B------:R-:W-:Y:S01]  /*0900*/  LOP3.LUT R243, R0.reuse, 0xb4, RZ, 0xfc, !PT ;  /* 0x000000b400f37812 */ /* 0x040fe200078efcff */
[C---:B------:R-:W-:Y:S01]  /*0910*/  VIADD R53, R217.reuse, 0x5 ;  /* 0x00000005d9357836 */ /* 0x040fe20000000000 */
[C---:B------:R-:W-:Y:S01]  /*0920*/  LOP3.LUT R241, R0.reuse, 0xc0, RZ, 0xfc, !PT ;  /* 0x000000c000f17812 */ /* 0x040fe200078efcff */
[----:B------:R-:W-:Y:S01]  /*0930*/  VIADD R55, R217, 0x3 ;  /* 0x00000003d9377836 */ /* 0x000fe20000000000 */
[C---:B------:R-:W-:Y:S01]  /*0940*/  LOP3.LUT R248, R0.reuse, 0xa0, RZ, 0xfc, !PT ;  /* 0x000000a000f87812 */ /* 0x040fe200078efcff */
[--C-:B-----5:R-:W-:Y:S01]  /*0950*/  IMAD.MOV R9, RZ, RZ, -R5.reuse ;  /* 0x000000ffff097224 */ /* 0x120fe200078e0a05 */
[C---:B------:R-:W-:Y:S01]  /*0960*/  LOP3.LUT R246, R0.reuse, 0xa8, RZ, 0xfc, !PT ;  /* 0x000000a800f67812 */ /* 0x040fe200078efcff */
[----:B-1----:R-:W-:Y:S01]  /*0970*/  IMAD.MOV.U32 R6, RZ, RZ, RZ ;  /* 0x000000ffff067224 */ /* 0x002fe200078e00ff */
[C---:B------:R-:W-:Y:S01]  /*0980*/  LOP3.LUT R244, R0.reuse, 0xb0, RZ, 0xfc, !PT ;  /* 0x000000b000f47812 */ /* 0x040fe200078efcff */
[----:B------:R-:W-:Y:S01]  /*0990*/  IMAD R9, R9, R10, RZ ;  /* 0x0000000a09097224 */ /* 0x000fe200078e02ff */
[C---:B------:R-:W-:Y:S01]  /*09a0*/  LOP3.LUT R251, R0.reuse, 0x90, RZ, 0xfc, !PT ;  /* 0x0000009000fb7812 */ /* 0x040fe200078efcff */
[----:B------:R-:W-:Y:S01]  /*09b0*/  VIADD R54, R217, 0x4 ;  /* 0x00000004d9367836 */ /* 0x000fe20000000000 */
[C---:B------:R-:W-:Y:S01]  /*09c0*/  LOP3.LUT R249, R0.reuse, 0x98, RZ, 0xfc, !PT ;  /* 0x0000009800f97812 */ /* 0x040fe200078efcff */
[----:B------:R-:W-:Y:S01]  /*09d0*/  IMAD.HI.U32 R5, R5, R9, R4 ;  /* 0x0000000905057227 */ /* 0x000fe200078e0004 */
[C---:B------:R-:W-:Y:S01]  /*09e0*/  LOP3.LUT R247, R0.reuse, 0xa4, RZ, 0xfc, !PT ;  /* 0x000000a400f77812 */ /* 0x040fe200078efcff */
[----:B------:R-:W0:Y:S01]  /*09f0*/  LDCU UR10, c[0x0][0x3a0] ;  /* 0x00007400ff0a77ac */ /* 0x000e220008000800 */
[C---:B------:R-:W-:Y:S01]  /*0a00*/  LOP3.LUT R170, R0.reuse, 0x84, RZ, 0xfc, !PT ;  /* 0x0000008400aa7812 */ /* 0x040fe200078efcff */
[----:B--2---:R-:W-:Y:S01]  /*0a10*/  IMAD.MOV R8, RZ, RZ, -R7 ;  /* 0x000000ffff087224 */ /* 0x004fe200078e0a07 */
[C---:B------:R-:W-:Y:S01]  /*0a20*/  LOP3.LUT R252, R0.reuse, 0x8c, RZ, 0xfc, !PT ;  /* 0x0000008c00fc7812 */ /* 0x040fe200078efcff */
[----:B------:R-:W-:Y:S01]  /*0a30*/  VIADD R4, R217, 0x1f ;  /* 0x0000001fd9047836 */ /* 0x000fe20000000000 */
[C---:B------:R-:W-:Y:S01]  /*0a40*/  LOP3.LUT R250, R0.reuse, 0x94, RZ, 0xfc, !PT ;  /* 0x0000009400fa7812 */ /* 0x040fe200078efcff */
[----:B------:R-:W-:Y:S01]  /*0a50*/  IMAD.HI.U32 R5, R5, R3, RZ ;  /* 0x0000000305057227 */ /* 0x000fe200078e00ff */
[----:B------:R-:W-:-:S02]  /*0a60*/  LOP3.LUT R167, R0, 0x74, RZ, 0xfc, !PT ;  /* 0x0000007400a77812 */ /* 0x000fc400078efcff */
[----:B------:R-:W-:Y:S01]  /*0a70*/  ISETP.GE.AND P3, PT, R4, RZ, PT ;  /* 0x000000ff0400720c */ /* 0x000fe20003f66270 */
[----:B------:R-:W-:Y:S01]  /*0a80*/  IMAD R9, R8, R41, RZ ;  /* 0x0000002908097224 */ /* 0x000fe200078e02ff */
[----:B------:R-:W-:Y:S01]  /*0a90*/  IABS R8, R4 ;  /* 0x0000000400087213 */ /* 0x000fe20000000000 */
[----:B------:R-:W-:Y:S01]  /*0aa0*/  IMAD.MOV R5, RZ, RZ, -R5 ;  /* 0x000000ffff057224 */ /* 0x000fe200078e0a05 */
[C---:B------:R-:W-:Y:S01]  /*0ab0*/  LOP3.LUT R169, R0.reuse, 0x80, RZ, 0xfc, !PT ;  /* 0x0000008000a97812 */ /* 0x040fe200078efcff */
[----:B------:R-:W-:Y:S01]  /*0ac0*/  IMAD.HI.U32 R6, R7, R9, R6 ;  /* 0x0000000907067227 */ /* 0x000fe200078e0006 */
[C---:B------:R-:W-:Y:S02]  /*0ad0*/  LOP3.LUT R171, R0.reuse, 0x88, RZ, 0xfc, !PT ;  /* 0x0000008800ab7812 */ /* 0x040fe400078efcff */
[----:B------:R-:W-:Y:S01]  /*0ae0*/  LOP3.LUT R138, R0, 0x68, RZ, 0xfc, !PT ;  /* 0x00000068008a7812 */ /* 0x000fe200078efcff */
[----:B------:R-:W-:Y:S01]  /*0af0*/  IMAD R3, R10, R5, R3 ;  /* 0x000000050a037224 */ /* 0x000fe200078e0203 */
[C---:B------:R-:W-:Y:S01]  /*0b00*/  LOP3.LUT R166, R0.reuse, 0x70, RZ, 0xfc, !PT ;  /* 0x0000007000a67812 */ /* 0x040fe200078efcff */
[----:B------:R-:W-:Y:S01]  /*0b10*/  IMAD.MOV.U32 R7, RZ, RZ, R8 ;  /* 0x000000ffff077224 */ /* 0x000fe200078e0008 */
[----:B------:R-:W-:Y:S01]  /*0b20*/  LOP3.LUT R168, R0, 0x78, RZ, 0xfc, !PT ;  /* 0x0000007800a87812 */ /* 0x000fe200078efcff */
[----:B------:R-:W-:Y:S01]  /*0b30*/  VIADD R56, R217, 0x2 ;  /* 0x00000002d9387836 */ /* 0x000fe20000000000 */
[----:B------:R-:W-:Y:S01]  /*0b40*/  ISETP.GT.U32.AND P0, PT, R10, R3, PT ;  /* 0x000000030a00720c */ /* 0x000fe20003f04070 */
[----:B------:R-:W-:Y:S01]  /*0b50*/  IMAD.HI.U32 R5, R6, R7, RZ ;  /* 0x0000000706057227 */ /* 0x000fe200078e00ff */
[----:B------:R-:W-:-:S02]  /*0b60*/  LOP3.LUT R135, R0, 0x58, RZ, 0xfc, !PT ;  /* 0x0000005800877812 */ /* 0x000fc400078efcff */
[----:B------:R-:W-:Y:S01]  /*0b70*/  IABS R42, R56 ;  /* 0x00000038002a7213 */ /* 0x000fe20000000000 */
[----:B------:R-:W-:Y:S01]  /*0b80*/  IMAD.MOV R8, RZ, RZ, -R5 ;  /* 0x000000ffff087224 */ /* 0x000fe200078e0a05 */
[C---:B------:R-:W-:Y:S01]  /*0b90*/  LOP3.LUT R137, R0.reuse, 0x64, RZ, 0xfc, !PT ;  /* 0x0000006400897812 */ /* 0x040fe200078efcff */
[----:B------:R-:W-:Y:S01]  /*0ba0*/  VIADD R57, R217, 0x1 ;  /* 0x00000001d9397836 */ /* 0x000fe20000000000 */
[----:B------:R-:W-:Y:S01]  /*0bb0*/  LOP3.LUT R139, R0, 0x6c, RZ, 0xfc, !PT ;  /* 0x0000006c008b7812 */ /* 0x000fe200078efcff */
[----:B------:R-:W-:Y:S01]  /*0bc0*/  IMAD R5, R41, R8, R7 ;  /* 0x0000000829057224 */ /* 0x000fe200078e0207 */
[----:B------:R-:W-:Y:S01]  /*0bd0*/  IABS R8, R11 ;  /* 0x0000000b00087213 */ /* 0x000fe20000000000 */
[----:B------:R-:W-:Y:S01]  /*0be0*/  VIADD R7, R217, 0x1d ;  /* 0x0000001dd9077836 */ /* 0x000fe20000000000 */
[----:B------:R-:W-:Y:S01]  /*0bf0*/  IABS R43, R57 ;  /* 0x00000039002b7213 */ /* 0x000fe20000000000 */
[----:B------:R-:W-:Y:S01]  /*0c00*/  @!P0 IMAD.IADD R3, R3, 0x1, -R10 ;  /* 0x0000000103038824 */ /* 0x000fe200078e0a0a */
[----:B------:R-:W-:Y:S01]  /*0c10*/  ISETP.GT.U32.AND P2, PT, R41, R5, PT ;  /* 0x000000052900720c */ /* 0x000fe20003f44070 */
[----:B------:R-:W-:Y:S01]  /*0c20*/  IMAD.HI.U32 R4, R6, R8, RZ ;  /* 0x0000000806047227 */ /* 0x000fe200078e00ff */
[----:B------:R-:W-:-:S02]  /*0c30*/  IABS R9, R7 ;  /* 0x0000000700097213 */ /* 0x000fc40000000000 */
[----:B------:R-:W-:Y:S01]  /*0c40*/  ISETP.GT.U32.AND P0, PT, R10, R3, PT ;  /* 0x000000030a00720c */ /* 0x000fe20003f04070 */
[----:B------:R-:W-:Y:S01]  /*0c50*/  IMAD.MOV R4, RZ, RZ, -R4 ;  /* 0x000000ffff047224 */ /* 0x000fe200078e0a04 */
[----:B------:R-:W-:Y:S01]  /*0c60*/  ISETP.GE.AND P5, PT, R7, RZ, PT ;  /* 0x000000ff0700720c */ /* 0x000fe20003fa6270 */
[----:B------:R-:W-:Y:S01]  /*0c70*/  IMAD.HI.U32 R7, R6, R9, RZ ;  /* 0x0000000906077227 */ /* 0x000fe200078e00ff */
[C---:B------:R-:W-:Y:S02]  /*0c80*/  LOP3.LUT R132, R0.reuse, 0x4c, RZ, 0xfc, !PT ;  /* 0x0000004c00847812 */ /* 0x040fe400078efcff */
[C---:B------:R-:W-:Y:S01]  /*0c90*/  LOP3.LUT R134, R0.reuse, 0x54, RZ, 0xfc, !PT ;  /* 0x0000005400867812 */ /* 0x040fe200078efcff */
[----:B------:R-:W-:Y:S01]  /*0ca0*/  IMAD R4, R41, R4, R8 ;  /* 0x0000000429047224 */ /* 0x000fe200078e0208 */
[C---:B------:R-:W-:Y:S01]  /*0cb0*/  LOP3.LUT R136, R0.reuse, 0x60, RZ, 0xfc, !PT ;  /* 0x0000006000887812 */ /* 0x040fe200078efcff */
[----:B------:R-:W-:Y:S01]  /*0cc0*/  @!P2 IMAD.IADD R5, R5, 0x1, -R41 ;  /* 0x000000010505a824 */ /* 0x000fe200078e0a29 */
[----:B------:R-:W-:Y:S01]  /*0cd0*/  LOP3.LUT R131, R0, 0x48, RZ, 0xfc, !PT ;  /* 0x0000004800837812 */ /* 0x000fe200078efcff */
[----:B------:R-:W-:Y:S01]  /*0ce0*/  VIADD R8, R217, 0x1c ;  /* 0x0000001cd9087836 */ /* 0x000fe20000000000 */
[----:B------:R-:W-:Y:S01]  /*0cf0*/  ISETP.GT.U32.AND P4, PT, R41, R4, PT ;  /* 0x000000042900720c */ /* 0x000fe20003f84070 */
[----:B------:R-:W-:Y:S01]  /*0d00*/  @!P0 IMAD.IADD R3, R3, 0x1, -R10 ;  /* 0x0000000103038824 */ /* 0x000fe200078e0a0a */
[----:B------:R-:W-:Y:S01]  /*0d10*/  ISETP.GT.U32.AND P2, PT, R41, R5, PT ;  /* 0x000000052900720c */ /* 0x000fe20003f44070 */
[----:B------:R-:W-:Y:S01]  /*0d20*/  IMAD.MOV R10, RZ, RZ, -R7 ;  /* 0x000000ffff0a7224 */ /* 0x000fe200078e0a07 */
[----:B------:R-:W-:Y:S01]  /*0d30*/  ISETP.NE.AND P0, PT, R28, RZ, PT ;  /* 0x000000ff1c00720c */ /* 0x000fe20003f05270 */
[----:B------:R-:W-:Y:S01]  /*0d40*/  VIADD R7, R217, 0x1b ;  /* 0x0000001bd9077836 */ /* 0x000fe20000000000 */
[----:B------:R-:W-:Y:S01]  /*0d50*/  IABS R11, R8 ;  /* 0x00000008000b7213 */ /* 0x000fe20000000000 */
[----:B------:R-:W-:Y:S01]  /*0d60*/  @!P1 IMAD.MOV R3, RZ, RZ, -R3 ;  /* 0x000000ffff039224 */ /* 0x000fe200078e0a03 */
[----:B------:R-:W-:Y:S01]  /*0d70*/  ISETP.GE.AND P1, PT, R8, RZ, PT ;  /* 0x000000ff0800720c */ /* 0x000fe20003f26270 */
[----:B------:R-:W-:Y:S01]  /*0d80*/  IMAD R8, R41, R10, R9 ;  /* 0x0000000a29087224 */ /* 0x000fe200078e0209 */
[----:B------:R-:W-:Y:S01]  /*0d90*/  IABS R13, R7 ;  /* 0x00000007000d7213 */ /* 0x000fe20000000000 */
[----:B------:R-:W-:Y:S01]  /*0da0*/  VIADD R10, R217, 0x1a ;  /* 0x0000001ad90a7836 */ /* 0x000fe20000000000 */
[----:B------:R-:W-:Y:S01]  /*0db0*/  LOP3.LUT R133, R0, 0x50, RZ, 0xfc, !PT ;  /* 0x0000005000857812 */ /* 0x000fe200078efcff */
[--C-:B------:R-:W-:Y:S01]  /*0dc0*/  @!P4 IMAD.IADD R4, R4, 0x1, -R41.reuse ;  /* 0x000000010404c824 */ /* 0x100fe200078e0a29 */
[----:B------:R-:W-:Y:S01]  /*0dd0*/  LOP3.LUT R130, R0, 0x44, RZ, 0xfc, !PT ;  /* 0x0000004400827812 */ /* 0x000fe200078efcff */
[----:B------:R-:W-:Y:S01]  /*0de0*/  @!P2 IMAD.IADD R5, R5, 0x1, -R41 ;  /* 0x000000010505a824 */ /* 0x000fe200078e0a29 */
[----:B------:R-:W-:Y:S01]  /*0df0*/  ISETP.GT.U32.AND P2, PT, R41, R8, PT ;  /* 0x000000082900720c */ /* 0x000fe20003f44070 */
[----:B------:R-:W-:Y:S01]  /*0e00*/  IMAD.HI.U32 R9, R6, R11, RZ ;  /* 0x0000000b06097227 */ /* 0x000fe200078e00ff */
[----:B------:R-:W-:-:S02]  /*0e10*/  @!P0 LOP3.LUT R3, RZ, R28, RZ, 0x33, !PT ;  /* 0x0000001cff038212 */ /* 0x000fc400078e33ff */
[----:B------:R-:W-:Y:S01]  /*0e20*/  ISETP.GE.AND P0, PT, R7, RZ, PT ;  /* 0x000000ff0700720c */ /* 0x000fe20003f06270 */
[----:B------:R-:W-:Y:S01]  /*0e30*/  IMAD.MOV.U32 R7, RZ, RZ, R5 ;  /* 0x000000ffff077224 */ /* 0x000fe200078e0005 */
[C---:B------:R-:W-:Y:S01]  /*0e40*/  ISETP.GT.U32.AND P4, PT, R41.reuse, R4, PT ;  /* 0x000000042900720c */ /* 0x040fe20003f84070 */
[----:B------:R-:W-:Y:S01]  /*0e50*/  IMAD.MOV R12, RZ, RZ, -R9 ;  /* 0x000000ffff0c7224 */ /* 0x000fe200078e0a09 */
[----:B------:R-:W-:Y:S01]  /*0e60*/  LOP3.LUT R127, R0, 0x34, RZ, 0xfc, !PT ;  /* 0x00000034007f7812 */ /* 0x000fe200078efcff */
[----:B------:R-:W-:Y:S01]  /*0e70*/  @!P3 IMAD.MOV R7, RZ, RZ, -R7 ;  /* 0x000000ffff07b224 */ /* 0x000fe200078e0a07 */
[----:B------:R-:W-:Y:S01]  /*0e80*/  ISETP.GE.AND P3, PT, R10, RZ, PT ;  /* 0x000000ff0a00720c */ /* 0x000fe20003f66270 */
[----:B------:R-:W-:Y:S01]  /*0e90*/  IMAD.HI.U32 R9, R6, R13, RZ ;  /* 0x0000000d06097227 */ /* 0x000fe200078e00ff */
[----:B------:R-:W-:Y:S02]  /*0ea0*/  IABS R10, R10 ;  /* 0x0000000a000a7213 */ /* 0x000fe40000000000 */
[C---:B------:R-:W-:Y:S01]  /*0eb0*/  LOP3.LUT R129, R0.reuse, 0x40, RZ, 0xfc, !PT ;  /* 0x0000004000817812 */ /* 0x040fe200078efcff */
[C---:B------:R-:W-:Y:S01]  /*0ec0*/  IMAD R5, R41.reuse, R12, R11 ;  /* 0x0000000c29057224 */ /* 0x040fe200078e020b */
[C---:B------:R-:W-:Y:S01]  /*0ed0*/  LOP3.LUT R126, R0.reuse, 0x30, RZ, 0xfc, !PT ;  /* 0x00000030007e7812 */ /* 0x040fe200078efcff */
[----:B------:R-:W-:Y:S01]  /*0ee0*/  IMAD.MOV.U32 R12, RZ, RZ, R10 ;  /* 0x000000ffff0c7224 */ /* 0x000fe200078e000a */
[C---:B------:R-:W-:Y:S01]  /*0ef0*/  LOP3.LUT R128, R0.reuse, 0x38, RZ, 0xfc, !PT ;  /* 0x0000003800807812 */ /* 0x040fe200078efcff */
[----:B------:R-:W-:Y:S01]  /*0f00*/  IMAD.MOV R10, RZ, RZ, -R9 ;  /* 0x000000ffff0a7224 */ /* 0x000fe200078e0a09 */
[----:B------:R-:W-:Y:S01]  /*0f10*/  LOP3.LUT R125, R0, 0x2c, RZ, 0xfc, !PT ;  /* 0x0000002c007d7812 */ /* 0x000fe200078efcff */
[----:B------:R-:W-:Y:S01]  /*0f20*/  @!P4 IMAD.IADD R4, R4, 0x1, -R41 ;  /* 0x000000010404c824 */ /* 0x000fe200078e0a29 */
[C---:B------:R-:W-:Y:S01]  /*0f30*/  ISETP.GT.U32.AND P4, PT, R41.reuse, R5, PT ;  /* 0x000000052900720c */ /* 0x040fe20003f84070 */
[C---:B------:R-:W-:Y:S01]  /*0f40*/  IMAD R10, R41.reuse, R10, R13 ;  /* 0x0000000a290a7224 */ /* 0x040fe200078e020d */
[----:B------:R-:W-:Y:S01]  /*0f50*/  IABS R13, R14 ;  /* 0x0000000e000d7213 */ /* 0x000fe20000000000 */
[----:B------:R-:W-:Y:S01]  /*0f60*/  IMAD.MOV.U32 R9, RZ, RZ, R4 ;  /* 0x000000ffff097224 */ /* 0x000fe200078e0004 */
[----:B------:R-:W-:Y:S01]  /*0f70*/  LOP3.LUT R124, R0, 0x28, RZ, 0xfc, !PT ;  /* 0x00000028007c7812 */ /* 0x000fe200078efcff */
[----:B------:R-:W-:Y:S01]  /*0f80*/  @!P2 IMAD.IADD R8, R8, 0x1, -R41 ;  /* 0x000000010808a824 */ /* 0x000fe200078e0a29 */
[----:B------:R-:W-:Y:S01]  /*0f90*/  LOP3.LUT R121, R0, 0x20, RZ, 0xfc, !PT ;  /* 0x0000002000797812 */ /* 0x000fe200078efcff */
[----:B------:R-:W-:Y:S01]  /*0fa0*/  @!P6 IMAD.MOV R9, RZ, RZ, -R9 ;  /* 0x000000ffff09e224 */ /* 0x000fe200078e0a09 */
[C---:B------:R-:W-:Y:S01]  /*0fb0*/  ISETP.GT.U32.AND P6, PT, R41.reuse, R10, PT ;  /* 0x0000000a2900720c */ /* 0x040fe20003fc4070 */
[----:B------:R-:W-:Y:S01]  /*0fc0*/  IMAD.HI.U32 R11, R6, R12, RZ ;  /* 0x0000000c060b7227 */ /* 0x000fe200078e00ff */
[----:B------:R-:W-:-:S02]  /*0fd0*/  ISETP.GT.U32.AND P2, PT, R41, R8, PT ;  /* 0x000000082900720c */ /* 0x000fc40003f44070 */
[C---:B------:R-:W-:Y:S01]  /*0fe0*/  LOP3.LUT R119, R0.reuse, 0x18, RZ, 0xfc, !PT ;  /* 0x0000001800777812 */ /* 0x040fe200078efcff */
[----:B------:R-:W-:Y:S01]  /*0ff0*/  IMAD.MOV R11, RZ, RZ, -R11 ;  /* 0x000000ffff0b7224 */ /* 0x000fe200078e0a0b */
[C---:B------:R-:W-:Y:S01]  /*1000*/  LOP3.LUT R123, R0.reuse, 0x24, RZ, 0xfc, !PT ;  /* 0x00000024007b7812 */ /* 0x040fe200078efcff */
[--C-:B------:R-:W-:Y:S01]  /*1010*/  @!P4 IMAD.IADD R5, R5, 0x1, -R41.reuse ;  /* 0x000000010505c824 */ /* 0x100fe200078e0a29 */
[C---:B------:R-:W-:Y:S01]  /*1020*/  LOP3.LUT R117, R0.reuse, 0x14, RZ, 0xfc, !PT ;  /* 0x0000001400757812 */ /* 0x040fe200078efcff */
[C---:B------:R-:W-:Y:S01]  /*1030*/  IMAD R4, R41.reuse, R11, R12 ;  /* 0x0000000b29047224 */ /* 0x040fe200078e020c */
[----:B------:R-:W-:Y:S01]  /*1040*/  LOP3.LUT R111, R0, 0x8, RZ, 0xfc, !PT ;  /* 0x00000008006f7812 */ /* 0x000fe200078efcff */
[----:B------:R-:W-:Y:S01]  /*1050*/  IMAD.HI.U32 R11, R6, R13, RZ ;  /* 0x0000000d060b7227 */ /* 0x000fe200078e00ff */
[----:B------:R-:W-:Y:S02]  /*1060*/  ISETP.GT.U32.AND P4, PT, R41, R5, PT ;  /* 0x000000052900720c */ /* 0x000fe40003f84070 */
[----:B------:R-:W-:Y:S01]  /*1070*/  LOP3.LUT R115, R0, 0x10, RZ, 0xfc, !PT ;  /* 0x0000001000737812 */ /* 0x000fe200078efcff */
[----:B------:R-:W-:Y:S01]  /*1080*/  @!P6 IMAD.IADD R10, R10, 0x1, -R41 ;  /* 0x000000010a0ae824 */ /* 0x000fe200078e0a29 */
[C---:B------:R-:W-:Y:S01]  /*1090*/  LEA.HI R236, R237.reuse, 0xfc, RZ, 0x1b ;  /* 0x000000fcedec7811 */ /* 0x040fe200078fd8ff */
[----:B------:R-:W-:Y:S01]  /*10a0*/  IMAD.HI.U32 R12, R6, R15, RZ ;  /* 0x0000000f060c7227 */ /* 0x000fe200078e00ff */
[----:B------:R-:W-:-:S02]  /*10b0*/  LEA.HI R116, R237, 0xdc, RZ, 0x1b ;  /* 0x000000dced747811 */ /* 0x000fc400078fd8ff */
[----:B------:R-:W-:Y:S01]  /*10c0*/  ISETP.GT.U32.AND P6, PT, R41, R10, PT ;  /* 0x0000000a2900720c */ /* 0x000fe20003fc4070 */
[----:B------:R-:W-:Y:S01]  /*10d0*/  @!P2 IMAD.IADD R8, R8, 0x1, -R41 ;  /* 0x000000010808a824 */ /* 0x000fe200078e0a29 */
[----:B------:R-:W-:Y:S01]  /*10e0*/  ISETP.GE.AND P2, PT, R14, RZ, PT ;  /* 0x000000ff0e00720c */ /* 0x000fe20003f46270 */
[----:B------:R-:W-:Y:S01]  /*10f0*/  IMAD.MOV R14, RZ, RZ, -R11 ;  /* 0x000000ffff0e7224 */ /* 0x000fe200078e0a0b */
[C---:B------:R-:W-:Y:S01]  /*1100*/  LEA.HI R234, R237.reuse, 0xbc, RZ, 0x1b ;  /* 0x000000bcedea7811 */ /* 0x040fe200078fd8ff */
[----:B------:R-:W-:Y:S01]  /*1110*/  IMAD.MOV R16, RZ, RZ, -R12 ;  /* 0x000000ffff107224 */ /* 0x000fe200078e0a0c */
[----:B------:R-:W-:Y:S01]  /*1120*/  LEA.HI R232, R237, 0x7c, RZ, 0x1b ;  /* 0x0000007cede87811 */ /* 0x000fe200078fd8ff */
[----:B------:R-:W-:Y:S01]  /*1130*/  IMAD R12, R41, R14, R13 ;  /* 0x0000000e290c7224 */ /* 0x000fe200078e020d */
[----:B------:R-:W-:Y:S01]  /*1140*/  LEA.HI R230, R237, 0x3c, RZ, 0x1b ;  /* 0x0000003cede67811 */ /* 0x000fe200078fd8ff */
[----:B------:R-:W-:Y:S01]  /*1150*/  IMAD R14, R41, R16, R15 ;  /* 0x00000010290e7224 */ /* 0x000fe200078e020f */
[----:B------:R-:W-:Y:S01]  /*1160*/  IABS R15, R19 ;  /* 0x00000013000f7213 */ /* 0x000fe20000000000 */
[--C-:B------:R-:W-:Y:S01]  /*1170*/  @!P4 IMAD.IADD R5, R5, 0x1, -R41.reuse ;  /* 0x000000010505c824 */ /* 0x100fe200078e0a29 */
[C---:B------:R-:W-:Y:S01]  /*1180*/  ISETP.GT.U32.AND P4, PT, R41.reuse, R12, PT ;  /* 0x0000000c2900720c */ /* 0x040fe20003f84070 */
[----:B------:R-:W-:Y:S01]  /*1190*/  @!P6 IMAD.IADD R10, R10, 0x1, -R41 ;  /* 0x000000010a0ae824 */ /* 0x000fe200078e0a29 */
[----:B------:R-:W-:Y:S01]  /*11a0*/  ISETP.GT.U32.AND P6, PT, R41, R14, PT ;  /* 0x0000000e2900720c */ /* 0x000fe20003fc4070 */
[----:B------:R-:W-:Y:S01]  /*11b0*/  IMAD.MOV.U32 R11, RZ, RZ, R5 ;  /* 0x000000ffff0b7224 */ /* 0x000fe200078e0005 */
[----:B------:R-:W-:Y:S01]  /*11c0*/  LOP3.LUT R228, R0, 0xf8, RZ, 0xfc, !PT ;  /* 0x000000f800e47812 */ /* 0x000fe200078efcff */
[----:B------:R-:W-:Y:S01]  /*11d0*/  IMAD.HI.U32 R5, R6, R15, RZ ;  /* 0x0000000f06057227 */ /* 0x000fe200078e00ff */
[----:B------:R-:W-:-:S02]  /*11e0*/  LOP3.LUT R122, R0, 0xf4, RZ, 0xfc, !PT ;  /* 0x000000f4007a7812 */ /* 0x000fc400078efcff */
[C---:B------:R-:W-:Y:S01]  /*11f0*/  LOP3.LUT R226, R0.reuse, 0xf0, RZ, 0xfc, !PT ;  /* 0x000000f000e27812 */ /* 0x040fe200078efcff */
[----:B------:R-:W-:Y:S01]  /*1200*/  IMAD.MOV R16, RZ, RZ, -R5 ;  /* 0x000000ffff107224 */ /* 0x000fe200078e0a05 */
[C---:B------:R-:W-:Y:S01]  /*1210*/  LOP3.LUT R120, R0.reuse, 0xec, RZ, 0xfc, !PT ;  /* 0x000000ec00787812 */ /* 0x040fe200078efcff */
[----:B------:R-:W-:Y:S01]  /*1220*/  @!P5 IMAD.MOV R8, RZ, RZ, -R8 ;  /* 0x000000ffff08d224 */ /* 0x000fe200078e0a08 */
[C---:B------:R-:W-:Y:S01]  /*1230*/  ISETP.GT.U32.AND P5, PT, R41.reuse, R4, PT ;  /* 0x000000042900720c */ /* 0x040fe20003fa4070 */
[----:B------:R-:W-:Y:S01]  /*1240*/  IMAD R5, R41, R16, R15 ;  /* 0x0000001029057224 */ /* 0x000fe200078e020f */
[----:B------:R-:W-:Y:S01]  /*1250*/  LOP3.LUT R224, R0, 0xe8, RZ, 0xfc, !PT ;  /* 0x000000e800e07812 */ /* 0x000fe200078efcff */
[----:B------:R-:W-:Y:S01]  /*1260*/  @!P6 IMAD.IADD R14, R14, 0x1, -R41 ;  /* 0x000000010e0ee824 */ /* 0x000fe200078e0a29 */
[----:B------:R-:W-:Y:S01]  /*1270*/  LOP3.LUT R118, R0, 0xe4, RZ, 0xfc, !PT ;  /* 0x000000e400767812 */ /* 0x000fe200078efcff */
[----:B------:R-:W-:Y:S01]  /*1280*/  IMAD.HI.U32 R13, R6, R17, RZ ;  /* 0x00000011060d7227 */ /* 0x000fe200078e00ff */
[----:B------:R-:W-:-:S02]  /*1290*/  LOP3.LUT R222, R0, 0xe0, RZ, 0xfc, !PT ;  /* 0x000000e000de7812 */ /* 0x000fc400078efcff */
[C---:B------:R-:W-:Y:S01]  /*12a0*/  ISETP.GT.U32.AND P6, PT, R41.reuse, R14, PT ;  /* 0x0000000e2900720c */ /* 0x040fe20003fc4070 */
[----:B------:R-:W-:Y:S01]  /*12b0*/  @!P1 IMAD.MOV R11, RZ, RZ, -R11 ;  /* 0x000000ffff0b9224 */ /* 0x000fe200078e0a0b */
[----:B------:R-:W-:Y:S01]  /*12c0*/  ISETP.GE.AND P1, PT, R18, RZ, PT ;  /* 0x000000ff1200720c */ /* 0x000fe20003f26270 */
[----:B------:R-:W-:Y:S01]  /*12d0*/  IMAD.MOV R18, RZ, RZ, -R13 ;  /* 0x000000ffff127224 */ /* 0x000fe200078e0a0d */
[----:B------:R-:W-:Y:S01]  /*12e0*/  LOP3.LUT R114, R0, 0xd8, RZ, 0xfc, !PT ;  /* 0x000000d800727812 */ /* 0x000fe200078efcff */
[----:B------:R-:W-:Y:S01]  /*12f0*/  @!P5 IMAD.IADD R4, R4, 0x1, -R41 ;  /* 0x000000010404d824 */ /* 0x000fe200078e0a29 */
[C---:B------:R-:W-:Y:S01]  /*1300*/  LOP3.LUT R220, R0.reuse, 0xd4, RZ, 0xfc, !PT ;  /* 0x000000d400dc7812 */ /* 0x040fe200078efcff */
[C---:B------:R-:W-:Y:S01]  /*1310*/  IMAD R16, R41.reuse, R18, R17 ;  /* 0x0000001229107224 */ /* 0x040fe200078e0211 */
[----:B------:R-:W-:Y:S01]  /*1320*/  LOP3.LUT R112, R0, 0xd0, RZ, 0xfc, !PT ;  /* 0x000000d000707812 */ /* 0x000fe200078efcff */
[--C-:B------:R-:W-:Y:S01]  /*1330*/  @!P4 IMAD.IADD R12, R12, 0x1, -R41.reuse ;  /* 0x000000010c0cc824 */ /* 0x100fe200078e0a29 */
[----:B------:R-:W-:Y:S01]  /*1340*/  ISETP.GT.U32.AND P5, PT, R41, R4, PT ;  /* 0x000000042900720c */ /* 0x000fe20003fa4070 */
[----:B------:R-:W-:Y:S01]  /*1350*/  VIADD R13, R217, 0x15 ;  /* 0x00000015d90d7836 */ /* 0x000fe20000000000 */
[----:B------:R-:W-:Y:S01]  /*1360*/  LOP3.LUT R218, R0, 0xcc, RZ, 0xfc, !PT ;  /* 0x000000cc00da7812 */ /* 0x000fe200078efcff */
[----:B------:R-:W-:Y:S01]  /*1370*/  @!P6 IMAD.IADD R14, R14, 0x1, -R41 ;  /* 0x000000010e0ee824 */ /* 0x000fe200078e0a29 */
[C---:B------:R-:W-:Y:S01]  /*1380*/  ISETP.GT.U32.AND P6, PT, R41.reuse, R5, PT ;  /* 0x000000052900720c */ /* 0x040fe20003fc4070 */
[----:B------:R-:W-:Y:S01]  /*1390*/  IMAD.HI.U32 R15, R6, R21, RZ ;  /* 0x00000015060f7227 */ /* 0x000fe200078e00ff */
[----:B------:R-:W-:-:S02]  /*13a0*/  ISETP.GT.U32.AND P4, PT, R41, R12, PT ;  /* 0x0000000c2900720c */ /* 0x000fc40003f84070 */
[----:B------:R-:W-:Y:S01]  /*13b0*/  LOP3.LUT R109, R0, 0x4, RZ, 0xfc, !PT ;  /* 0x00000004006d7812 */ /* 0x000fe200078efcff */
[----:B------:R-:W-:Y:S01]  /*13c0*/  IMAD.HI.U32 R18, R6, R25, RZ ;  /* 0x0000001906127227 */ /* 0x000fe200078e00ff */
[----:B------:R-:W-:-:S03]  /*13d0*/  LOP3.LUT R113, R0, 0xc, RZ, 0xfc, !PT ;  /* 0x0000000c00717812 */ /* 0x000fc600078efcff */
[----:B------:R-:W-:Y:S01]  /*13e0*/  @!P5 IMAD.IADD R4, R4, 0x1, -R41 ;  /* 0x000000010404d824 */ /* 0x000fe200078e0a29 */
[----:B------:R-:W-:Y:S01]  /*13f0*/  ISETP.GE.AND P5, PT, R20, RZ, PT ;  /* 0x000000ff1400720c */ /* 0x000fe20003fa6270 */
[----:B------:R-:W-:Y:S01]  /*1400*/  IMAD.HI.U32 R17, R6, R23, RZ ;  /* 0x0000001706117227 */ /* 0x000fe200078e00ff */
[----:B------:R-:W-:-:S03]  /*1410*/  IABS R20, R13 ;  /* 0x0000000d00147213 */ /* 0x000fc60000000000 */
[----:B------:R-:W-:Y:S01]  /*1420*/  @!P6 IMAD.IADD R5, R5, 0x1, -R41 ;  /* 0x000000010505e824 */ /* 0x000fe200078e0a29 */
[----:B------:R-:W-:Y:S01]  /*1430*/  ISETP.GT.U32.AND P6, PT, R41, R16, PT ;  /* 0x000000102900720c */ /* 0x000fe20003fc4070 */
[----:B------:R-:W-:Y:S02]  /*1440*/  IMAD.MOV R22, RZ, RZ, -R15 ;  /* 0x000000ffff167224 */ /* 0x000fe400078e0a0f */
[----:B------:R-:W-:Y:S01]  /*1450*/  @!P0 IMAD.MOV R10, RZ, RZ, -R10 ;  /* 0x000000ffff0a8224 */ /* 0x000fe200078e0a0a */
[----:B------:R-:W-:Y:S01]  /*1460*/  ISETP.GE.AND P0, PT, R19, RZ, PT ;  /* 0x000000ff1300720c */ /* 0x000fe20003f06270 */
[----:B------:R-:W-:Y:S01]  /*1470*/  @!P4 IMAD.IADD R12, R12, 0x1, -R41 ;  /* 0x000000010c0cc824 */ /* 0x000fe200078e0a29 */
[----:B------:R-:W-:Y:S01]  /*1480*/  ISETP.GE.AND P4, PT, R13, RZ, PT ;  /* 0x000000ff0d00720c */ /* 0x000fe20003f86270 */
[----:B------:R-:W-:-:S04]  /*1490*/  IMAD.HI.U32 R13, R6, R20, RZ ;  /* 0x00000014060d7227 */ /* 0x000fc800078e00ff */
[----:B------:R-:W-:-:S04]  /*14a0*/  IMAD.HI.U32 R19, R6, R27, RZ ;  /* 0x0000001b06137227 */ /* 0x000fc800078e00ff */
[----:B------:R-:W-:Y:S01]  /*14b0*/  @!P6 IMAD.IADD R16, R16, 0x1, -R41 ;  /* 0x000000011010e824 */ /* 0x000fe200078e0a29 */
[C---:B------:R-:W-:Y:S01]  /*14c0*/  ISETP.GT.U32.AND P6, PT, R41.reuse, R5, PT ;  /* 0x000000052900720c */ /* 0x040fe20003fc4070 */
[----:B------:R-:W-:Y:S02]  /*14d0*/  IMAD.MOV R26, RZ, RZ, -R18 ;  /* 0x000000ffff1a7224 */ /* 0x000fe400078e0a12 */
[----:B------:R-:W-:Y:S02]  /*14e0*/  IMAD.MOV R24, RZ, RZ, -R17 ;  /* 0x000000ffff187224 */ /* 0x000fe400078e0a11 */
[----:B------:R-:W-:Y:S01]  /*14f0*/  IMAD R18, R41, R22, R21 ;  /* 0x0000001629127224 */ /* 0x000fe200078e0215 */
[----:B------:R-:W-:Y:S01]  /*1500*/  IABS R22, R37 ;  /* 0x0000002500167213 */ /* 0x000fe20000000000 */
[----:B------:R-:W-:Y:S02]  /*1510*/  IMAD.MOV R13, RZ, RZ, -R13 ;  /* 0x000000ffff0d7224 */ /* 0x000fe400078e0a0d */
[----:B------:R-:W-:-:S02]  /*1520*/  IMAD.MOV R28, RZ, RZ, -R19 ;  /* 0x000000ffff1c7224 */ /* 0x000fc400078e0a13 */
[C---:B------:R-:W-:Y:S01]  /*1530*/  IMAD R19, R41.reuse, R24, R23 ;  /* 0x0000001829137224 */ /* 0x040fe200078e0217 */
[----:B------:R-:W-:Y:S01]  /*1540*/  IABS R23, R38 ;  /* 0x0000002600177213 */ /* 0x000fe20000000000 */
[----:B------:R-:W-:Y:S01]  /*1550*/  @!P2 IMAD.MOV R12, RZ, RZ, -R12 ;  /* 0x000000ffff0ca224 */ /* 0x000fe200078e0a0c */
[C---:B------:R-:W-:Y:S01]  /*1560*/  ISETP.GT.U32.AND P2, PT, R41.reuse, R16, PT ;  /* 0x000000102900720c */ /* 0x040fe20003f44070 */
[----:B------:R-:W-:Y:S01]  /*1570*/  @!P1 IMAD.MOV R14, RZ, RZ, -R14 ;  /* 0x000000ffff0e9224 */ /* 0x000fe200078e0a0e */
[C---:B------:R-:W-:Y:S01]  /*1580*/  ISETP.GT.U32.AND P1, PT, R41.reuse, R18, PT ;  /* 0x000000122900720c */ /* 0x040fe20003f24070 */
[----:B------:R-:W-:Y:S01]  /*1590*/  IMAD R17, R41, R13, R20 ;  /* 0x0000000d29117224 */ /* 0x000fe200078e0214 */
[----:B------:R-:W-:Y:S01]  /*15a0*/  IABS R24, R39 ;  /* 0x0000002700187213 */ /* 0x000fe20000000000 */
[----:B------:R-:W-:Y:S02]  /*15b0*/  IMAD.MOV.U32 R13, RZ, RZ, R4 ;  /* 0x000000ffff0d7224 */ /* 0x000fe400078e0004 */
[----:B------:R-:W-:Y:S01]  /*15c0*/  @!P6 IMAD.IADD R5, R5, 0x1, -R41 ;  /* 0x000000010505e824 */ /* 0x000fe200078e0a29 */
[C---:B------:R-:W-:Y:S01]  /*15d0*/  ISETP.GT.U32.AND P6, PT, R41.reuse, R19, PT ;  /* 0x000000132900720c */ /* 0x040fe20003fc4070 */
[----:B------:R-:W-:Y:S01]  /*15e0*/  @!P3 IMAD.MOV R13, RZ, RZ, -R13 ;  /* 0x000000ffff0db224 */ /* 0x000fe200078e0a0d */
[C---:B------:R-:W-:Y:S01]  /*15f0*/  ISETP.GT.U32.AND P3, PT, R41.reuse, R17, PT ;  /* 0x000000112900720c */ /* 0x040fe20003f64070 */
[----:B------:R-:W-:Y:S01]  /*1600*/  IMAD R20, R41, R26, R25 ;  /* 0x0000001a29147224 */ /* 0x000fe200078e0219 */
[----:B------:R-:W-:Y:S01]  /*1610*/  IABS R25, R40 ;  /* 0x0000002800197213 */ /* 0x000fe20000000000 */
[----:B------:R-:W-:-:S02]  /*1620*/  @!P2 IMAD.IADD R16, R16, 0x1, -R41 ;  /* 0x000000011010a824 */ /* 0x000fc400078e0a29 */
[----:B------:R-:W-:Y:S01]  /*1630*/  @!P1 IMAD.IADD R18, R18, 0x1, -R41 ;  /* 0x0000000112129824 */ /* 0x000fe200078e0a29 */
[----:B------:R-:W-:Y:S01]  /*1640*/  ISETP.GT.U32.AND P2, PT, R41, R20, PT ;  /* 0x000000142900720c */ /* 0x000fe20003f44070 */
[----:B------:R-:W-:-:S04]  /*1650*/  IMAD.HI.U32 R4, R6, R22, RZ ;  /* 0x0000001606047227 */ /* 0x000fc800078e00ff */
[----:B------:R-:W-:Y:S01]  /*1660*/  @!P6 IMAD.IADD R19, R19, 0x1, -R41 ;  /* 0x000000011313e824 */ /* 0x000fe200078e0a29 */
[C---:B------:R-:W-:Y:S01]  /*1670*/  ISETP.GT.U32.AND P6, PT, R41.reuse, R18, PT ;  /* 0x000000122900720c */ /* 0x040fe20003fc4070 */
[----:B------:R-:W-:Y:S02]  /*1680*/  IMAD R21, R41, R28, R27 ;  /* 0x0000001c29157224 */ /* 0x000fe400078e021b */
[----:B------:R-:W-:Y:S02]  /*1690*/  IMAD.MOV R4, RZ, RZ, -R4 ;  /* 0x000000ffff047224 */ /* 0x000fe400078e0a04 */
[----:B------:R-:W-:-:S04]  /*16a0*/  IMAD.HI.U32 R15, R6, R23, RZ ;  /* 0x00000017060f7227 */ /* 0x000fc800078e00ff */
[----:B------:R-:W-:Y:S01]  /*16b0*/  @!P3 IMAD.IADD R17, R17, 0x1, -R41 ;  /* 0x000000011111b824 */ /* 0x000fe200078e0a29 */
[C---:B------:R-:W-:Y:S01]  /*16c0*/  ISETP.GT.U32.AND P3, PT, R41.reuse, R21, PT ;  /* 0x000000152900720c */ /* 0x040fe20003f64070 */
[C---:B------:R-:W-:Y:S02]  /*16d0*/  IMAD R4, R41.reuse, R4, R22 ;  /* 0x0000000429047224 */ /* 0x040fe400078e0216 */
[----:B------:R-:W-:Y:S01]  /*16e0*/  IMAD.MOV R22, RZ, RZ, -R15 ;  /* 0x000000ffff167224 */ /* 0x000fe200078e0a0f */
[C---:B------:R-:W-:Y:S01]  /*16f0*/  ISETP.GT.U32.AND P1, PT, R41.reuse, R17, PT ;  /* 0x000000112900720c */ /* 0x040fe20003f24070 */
[----:B------:R-:W-:Y:S02]  /*1700*/  IMAD.MOV.U32 R15, RZ, RZ, R5 ;  /* 0x000000ffff0f7224 */ /* 0x000fe400078e0005 */
[----:B------:R-:W-:Y:S01]  /*1710*/  @!P2 IMAD.IADD R20, R20, 0x1, -R41 ;  /* 0x000000011414a824 */ /* 0x000fe200078e0a29 */
[C---:B------:R-:W-:Y:S01]  /*1720*/  ISETP.GT.U32.AND P2, PT, R41.reuse, R19, PT ;  /* 0x000000132900720c */ /* 0x040fe20003f44070 */
[----:B------:R-:W-:-:S02]  /*1730*/  IMAD R5, R41, R22, R23 ;  /* 0x0000001629057224 */ /* 0x000fc400078e0217 */
[----:B------:R-:W-:Y:S01]  /*1740*/  @!P0 IMAD.MOV R15, RZ, RZ, -R15 ;  /* 0x000000ffff0f8224 */ /* 0x000fe200078e0a0f */
[----:B------:R-:W-:Y:S01]  /*1750*/  ISETP.GT.U32.AND P0, PT, R41, R20, PT ;  /* 0x000000142900720c */ /* 0x000fe20003f04070 */
[----:B------:R-:W-:-:S04]  /*1760*/  IMAD.HI.U32 R22, R6, R24, RZ ;  /* 0x0000001806167227 */ /* 0x000fc800078e00ff */
[----:B------:R-:W-:Y:S01]  /*1770*/  @!P6 IMAD.IADD R18, R18, 0x1, -R41 ;  /* 0x000000011212e824 */ /* 0x000fe200078e0a29 */
[----:B------:R-:W-:Y:S01]  /*1780*/  ISETP.GT.U32.AND P6, PT, R41, R5, PT ;  /* 0x000000052900720c */ /* 0x000fe20003fc4070 */
[----:B------:R-:W-:-:S04]  /*1790*/  IMAD.HI.U32 R23, R6, R25, RZ ;  /* 0x0000001906177227 */ /* 0x000fc800078e00ff */
[----:B------:R-:W-:Y:S02]  /*17a0*/  IMAD.MOV R22, RZ, RZ, -R22 ;  /* 0x000000ffff167224 */ /* 0x000fe400078e0a16 */
[----:B------:R-:W-:Y:S02]  /*17b0*/  @!P3 IMAD.IADD R21, R21, 0x1, -R41 ;  /* 0x000000011515b824 */ /* 0x000fe400078e0a29 */
[----:B------:R-:W-:Y:S02]  /*17c0*/  IMAD.MOV R26, RZ, RZ, -R23 ;  /* 0x000000ffff1a7224 */ /* 0x000fe400078e0a17 */
[----:B------:R-:W-:Y:S01]  /*17d0*/  @!P1 IMAD.IADD R17, R17, 0x1, -R41 ;  /* 0x0000000111119824 */ /* 0x000fe200078e0a29 */
[C---:B------:R-:W-:Y:S01]  /*17e0*/  ISETP.GT.U32.AND P1, PT, R41.reuse, R4, PT ;  /* 0x000000042900720c */ /* 0x040fe20003f24070 */
[C---:B------:R-:W-:Y:S01]  /*17f0*/  IMAD R22, R41.reuse, R22, R24 ;  /* 0x0000001629167224 */ /* 0x040fe200078e0218 */
[C---:B------:R-:W-:Y:S01]  /*1800*/  ISETP.GT.U32.AND P3, PT, R41.reuse, R21, PT ;  /* 0x000000152900720c */ /* 0x040fe20003f64070 */
[----:B------:R-:W-:Y:S01]  /*1810*/  IMAD R24, R41, R26, R25 ;  /* 0x0000001a29187224 */ /* 0x000fe200078e0219 */
[----:B------:R-:W-:Y:S01]  /*1820*/  IABS R26, R46 ;  /* 0x0000002e001a7213 */ /* 0x000fe20000000000 */
[--C-:B------:R-:W-:Y:S01]  /*1830*/  @!P0 IMAD.IADD R20, R20, 0x1, -R41.reuse ;  /* 0x0000000114148824 */ /* 0x100fe200078e0a29 */
[----:B------:R-:W-:Y:S01]  /*1840*/  ISETP.GE.AND P0, PT, R31, RZ, PT ;  /* 0x000000ff1f00720c */ /* 0x000fe20003f06270 */
[----:B------:R-:W-:Y:S01]  /*1850*/  @!P6 IMAD.IADD R5, R5, 0x1, -R41 ;  /* 0x000000010505e824 */ /* 0x000fe200078e0a29 */
[----:B------:R-:W-:Y:S01]  /*1860*/  ISETP.GT.U32.AND P6, PT, R41, R22, PT ;  /* 0x000000162900720c */ /* 0x000fe20003fc4070 */
[----:B------:R-:W-:Y:S01]  /*1870*/  IMAD.HI.U32 R23, R6, R26, RZ ;  /* 0x0000001a06177227 */ /* 0x000fe200078e00ff */
[----:B------:R-:W-:-:S03]  /*1880*/  IABS R31, R48 ;  /* 0x00000030001f7213 */ /* 0x000fc60000000000 */
[----:B------:R-:W-:Y:S01]  /*1890*/  @!P2 IMAD.IADD R19, R19, 0x1, -R41 ;  /* 0x000000011313a824 */ /* 0x000fe200078e0a29 */
[----:B------:R-:W-:Y:S01]  /*18a0*/  ISETP.GE.AND P2, PT, R30, RZ, PT ;  /* 0x000000ff1e00720c */ /* 0x000fe20003f46270 */
[----:B------:R-:W-:Y:S01]  /*18b0*/  IMAD.MOV R28, RZ, RZ, -R23 ;  /* 0x000000ffff1c7224 */ /* 0x000fe200078e0a17 */
[----:B------:R-:W-:Y:S01]  /*18c0*/  IABS R30, R47 ;  /* 0x0000002f001e7213 */ /* 0x000fe20000000000 */
[----:B------:R-:W-:Y:S01]  /*18d0*/  @!P4 IMAD.MOV R17, RZ, RZ, -R17 ;  /* 0x000000ffff11c224 */ /* 0x000fe200078e0a11 */
[----:B------:R-:W-:Y:S01]  /*18e0*/  ISETP.GT.U32.AND P4, PT, R41, R5, PT ;  /* 0x000000052900720c */ /* 0x000fe20003f84070 */
[----:B------:R-:W-:-:S04]  /*18f0*/  IMAD.HI.U32 R25, R6, R31, RZ ;  /* 0x0000001f06197227 */ /* 0x000fc800078e00ff */
[--C-:B------:R-:W-:Y:S01]  /*1900*/  @!P1 IMAD.IADD R4, R4, 0x1, -R41.reuse ;  /* 0x0000000104049824 */ /* 0x100fe200078e0a29 */
[----:B------:R-:W-:Y:S01]  /*1910*/  ISETP.GE.AND P1, PT, R33, RZ, PT ;  /* 0x000000ff2100720c */ /* 0x000fe20003f26270 */
[----:B------:R-:W-:Y:S01]  /*1920*/  @!P3 IMAD.IADD R21, R21, 0x1, -R41 ;  /* 0x000000011515b824 */ /* 0x000fe200078e0a29 */
[----:B------:R-:W-:Y:S01]  /*1930*/  ISETP.GE.AND P3, PT, R32, RZ, PT ;  /* 0x000000ff2000720c */ /* 0x000fe20003f66270 */
[----:B------:R-:W-:Y:S01]  /*1940*/  IMAD R26, R41, R28, R26 ;  /* 0x0000001c291a7224 */ /* 0x000fe200078e021a */
[----:B------:R-:W-:Y:S01]  /*1950*/  IABS R33, R49 ;  /* 0x0000003100217213 */ /* 0x000fe20000000000 */
[----:B------:R-:W-:-:S04]  /*1960*/  IMAD.HI.U32 R28, R6, R35, RZ ;  /* 0x00000023061c7227 */ /* 0x000fc800078e00ff */
[----:B------:R-:W-:Y:S02]  /*1970*/  IMAD.MOV R32, RZ, RZ, -R25 ;  /* 0x000000ffff207224 */ /* 0x000fe400078e0a19 */
[----:B------:R-:W-:-:S04]  /*1980*/  IMAD.HI.U32 R23, R6, R30, RZ ;  /* 0x0000001e06177227 */ /* 0x000fc800078e00ff */
[----:B------:R-:W-:Y:S01]  /*1990*/  @!P6 IMAD.IADD R22, R22, 0x1, -R41 ;  /* 0x000000011616e824 */ /* 0x000fe200078e0a29 */
[----:B------:R-:W-:Y:S01]  /*19a0*/  ISETP.GT.U32.AND P6, PT, R41, R24, PT ;  /* 0x000000182900720c */ /* 0x000fe20003fc4070 */
[----:B------:R-:W-:Y:S02]  /*19b0*/  IMAD.MOV R36, RZ, RZ, -R28 ;  /* 0x000000ffff247224 */ /* 0x000fe400078e0a1c */
[----:B------:R-:W-:-:S04]  /*19c0*/  IMAD.HI.U32 R27, R6, R33, RZ ;  /* 0x00000021061b7227 */ /* 0x000fc800078e00ff */
[----:B------:R-:W-:Y:S01]  /*19d0*/  IMAD R28, R41, R32, R31 ;  /* 0x00000020291c7224 */ /* 0x000fe200078e021f */
[----:B------:R-:W-:Y:S01]  /*19e0*/  IABS R32, R51 ;  /* 0x0000003300207213 */ /* 0x000fe20000000000 */
[----:B------:R-:W-:Y:S02]  /*19f0*/  IMAD.MOV R23, RZ, RZ, -R23 ;  /* 0x000000ffff177224 */ /* 0x000fe400078e0a17 */
[----:B------:R-:W-:Y:S02]  /*1a00*/  IMAD.MOV R34, RZ, RZ, -R27 ;  /* 0x000000ffff227224 */ /* 0x000fe400078e0a1b */
[----:B------:R-:W-:Y:S01]  /*1a10*/  @!P4 IMAD.IADD R5, R5, 0x1, -R41 ;  /* 0x000000010505c824 */ /* 0x000fe200078e0a29 */
[C---:B------:R-:W-:Y:S01]  /*1a20*/  ISETP.GT.U32.AND P4, PT, R41.reuse, R28, PT ;  /* 0x0000001c2900720c */ /* 0x040fe20003f84070 */
[----:B------:R-:W-:Y:S02]  /*1a30*/  IMAD R27, R41, R23, R30 ;  /* 0x00000017291b7224 */ /* 0x000fe400078e021e */
[----:B------:R-:W-:-:S04]  /*1a40*/  IMAD.HI.U32 R23, R6, R32, RZ ;  /* 0x0000002006177227 */ /* 0x000fc800078e00ff */
[----:B------:R-:W-:Y:S02]  /*1a50*/  IMAD.MOV R25, RZ, RZ, -R23 ;  /* 0x000000ffff197224 */ /* 0x000fe400078e0a17 */
[----:B------:R-:W-:Y:S01]  /*1a60*/  @!P6 IMAD.IADD R24, R24, 0x1, -R41 ;  /* 0x000000011818e824 */ /* 0x000fe200078e0a29 */
[C---:B------:R-:W-:Y:S01]  /*1a70*/  ISETP.GT.U32.AND P6, PT, R41.reuse, R26, PT ;  /* 0x0000001a2900720c */ /* 0x040fe20003fc4070 */
[C---:B------:R-:W-:Y:S01]  /*1a80*/  IMAD R30, R41.reuse, R34, R33 ;  /* 0x00000022291e7224 */ /* 0x040fe200078e0221 */
[----:B------:R-:W-:Y:S01]  /*1a90*/  IABS R33, R52 ;  /* 0x0000003400217213 */ /* 0x000fe20000000000 */
[C---:B------:R-:W-:Y:S02]  /*1aa0*/  IMAD R32, R41.reuse, R25, R32 ;  /* 0x0000001929207224 */ /* 0x040fe400078e0220 */
[----:B------:R-:W-:Y:S01]  /*1ab0*/  @!P2 IMAD.MOV R18, RZ, RZ, -R18 ;  /* 0x000000ffff12a224 */ /* 0x000fe200078e0a12 */
[C---:B------:R-:W-:Y:S01]  /*1ac0*/  ISETP.GT.U32.AND P2, PT, R41.reuse, R22, PT ;  /* 0x000000162900720c */ /* 0x040fe20003f44070 */
[----:B------:R-:W-:Y:S01]  /*1ad0*/  @!P5 IMAD.MOV R16, RZ, RZ, -R16 ;  /* 0x000000ffff10d224 */ /* 0x000fe200078e0a10 */
[C---:B------:R-:W-:Y:S01]  /*1ae0*/  ISETP.GT.U32.AND P5, PT, R41.reuse, R4, PT ;  /* 0x000000042900720c */ /* 0x040fe20003fa4070 */
[----:B------:R-:W-:Y:S01]  /*1af0*/  @!P4 IMAD.IADD R28, R28, 0x1, -R41 ;  /* 0x000000011c1cc824 */ /* 0x000fe200078e0a29 */
[----:B------:R-:W-:Y:S01]  /*1b00*/  ISETP.GT.U32.AND P4, PT, R41, R32, PT ;  /* 0x000000202900720c */ /* 0x000fe20003f84070 */
[----:B------:R-:W-:-:S04]  /*1b10*/  IMAD.HI.U32 R23, R6, R33, RZ ;  /* 0x0000002106177227 */ /* 0x000fc800078e00ff */
[----:B------:R-:W-:Y:S01]  /*1b20*/  @!P0 IMAD.MOV R19, RZ, RZ, -R19 ;  /* 0x000000ffff138224 */ /* 0x000fe200078e0a13 */
[C---:B------:R-:W-:Y:S01]  /*1b30*/  ISETP.GT.U32.AND P0, PT, R41.reuse, R24, PT ;  /* 0x000000182900720c */ /* 0x040fe20003f04070 */
[----:B------:R-:W-:Y:S02]  /*1b40*/  IMAD.MOV R34, RZ, RZ, -R23 ;  /* 0x000000ffff227224 */ /* 0x000fe400078e0a17 */
[----:B------:R-:W-:Y:S02]  /*1b50*/  @!P6 IMAD.IADD R26, R26, 0x1, -R41 ;  /* 0x000000011a1ae824 */ /* 0x000fe400078e0a29 */
[C---:B------:R-:W-:Y:S01]  /*1b60*/  IMAD R31, R41.reuse, R36, R35 ;  /* 0x00000024291f7224 */ /* 0x040fe200078e0223 */
[----:B------:R-:W-:Y:S01]  /*1b70*/  IABS R35, R53 ;  /* 0x0000003500237213 */ /* 0x000fe20000000000 */
[C---:B------:R-:W-:Y:S01]  /*1b80*/  IMAD R33, R41.reuse, R34, R33 ;  /* 0x0000002229217224 */ /* 0x040fe200078e0221 */
[C---:B------:R-:W-:Y:S01]  /*1b90*/  ISETP.GT.U32.AND P6, PT, R41.reuse, R26, PT ;  /* 0x0000001a2900720c */ /* 0x040fe20003fc4070 */
[--C-:B------:R-:W-:Y:S01]  /*1ba0*/  @!P2 IMAD.IADD R22, R22, 0x1, -R41.reuse ;  /* 0x000000011616a824 */ /* 0x100fe200078e0a29 */
[C---:B------:R-:W-:Y:S01]  /*1bb0*/  ISETP.GT.U32.AND P2, PT, R41.reuse, R30, PT ;  /* 0x0000001e2900720c */ /* 0x040fe20003f44070 */
[--C-:B------:R-:W-:Y:S01]  /*1bc0*/  @!P5 IMAD.IADD R4, R4, 0x1, -R41.reuse ;  /* 0x000000010404d824 */ /* 0x100fe200078e0a29 */
[C---:B------:R-:W-:Y:S01]  /*1bd0*/  ISETP.GT.U32.AND P5, PT, R41.reuse, R27, PT ;  /* 0x0000001b2900720c */ /* 0x040fe20003fa4070 */
[----:B------:R-:W-:Y:S01]  /*1be0*/  @!P4 IMAD.IADD R32, R32, 0x1, -R41 ;  /* 0x000000012020c824 */ /* 0x000fe200078e0a29 */
[----:B------:R-:W-:Y:S01]  /*1bf0*/  ISETP.GT.U32.AND P4, PT, R41, R33, PT ;  /* 0x000000212900720c */ /* 0x000fe20003f84070 */
[----:B------:R-:W-:-:S04]  /*1c00*/  IMAD.HI.U32 R25, R6, R35, RZ ;  /* 0x0000002306197227 */ /* 0x000fc800078e00ff */
[----:B------:R-:W-:Y:S01]  /*1c10*/  @!P0 IMAD.IADD R24, R24, 0x1, -R41 ;  /* 0x0000000118188824 */ /* 0x000fe200078e0a29 */
[----:B------:R-:W-:Y:S01]  /*1c20*/  ISETP.GT.U32.AND P0, PT, R41, R31, PT ;  /* 0x0000001f2900720c */ /* 0x000fe20003f04070 */
[----:B------:R-:W-:Y:S02]  /*1c30*/  IMAD.MOV R36, RZ, RZ, -R25 ;  /* 0x000000ffff247224 */ /* 0x000fe400078e0a19 */
[----:B------:R-:W-:Y:S01]  /*1c40*/  @!P2 IMAD.IADD R30, R30, 0x1, -R41 ;  /* 0x000000011e1ea824 */ /* 0x000fe200078e0a29 */
[----:B------:R-:W-:Y:S01]  /*1c50*/  ISETP.GE.AND P2, PT, R39, RZ, PT ;  /* 0x000000ff2700720c */ /* 0x000fe20003f46270 */
[----:B------:R-:W-:Y:S01]  /*1c60*/  IMAD R34, R41, R36, R35 ;  /* 0x0000002429227224 */ /* 0x000fe200078e0223 */
[----:B------:R-:W-:Y:S01]  /*1c70*/  IABS R39, R55 ;  /* 0x0000003700277213 */ /* 0x000fe20000000000 */
[--C-:B------:R-:W-:Y:S01]  /*1c80*/  @!P6 IMAD.IADD R26, R26, 0x1, -R41.reuse ;  /* 0x000000011a1ae824 */ /* 0x100fe200078e0a29 */
[----:B------:R-:W-:Y:S01]  /*1c90*/  ISETP.GE.AND P6, PT, R37, RZ, PT ;  /* 0x000000ff2500720c */ /* 0x000fe20003fc6270 */
[--C-:B------:R-:W-:Y:S01]  /*1ca0*/  @!P5 IMAD.IADD R27, R27, 0x1, -R41.reuse ;  /* 0x000000011b1bd824 */ /* 0x100fe200078e0a29 */
[----:B------:R-:W-:Y:S01]  /*1cb0*/  ISETP.GE.AND P5, PT, R38, RZ, PT ;  /* 0x000000ff2600720c */ /* 0x000fe20003fa6270 */
[--C-:B------:R-:W-:Y:S01]  /*1cc0*/  @!P4 IMAD.IADD R33, R33, 0x1, -R41.reuse ;  /* 0x000000012121c824 */ /* 0x100fe200078e0a29 */
[----:B------:R-:W-:Y:S01]  /*1cd0*/  IABS R37, R54 ;  /* 0x0000003600257213 */ /* 0x000fe20000000000 */
[----:B------:R-:W-:Y:S01]  /*1ce0*/  @!P0 IMAD.IADD R31, R31, 0x1, -R41 ;  /* 0x000000011f1f8824 */ /* 0x000fe200078e0a29 */
[C---:B------:R-:W-:Y:S01]  /*1cf0*/  ISETP.GT.U32.AND P4, PT, R41.reuse, R34, PT ;  /* 0x000000222900720c */ /* 0x040fe20003f84070 */
[----:B------:R-:W-:Y:S01]  /*1d00*/  @!P3 IMAD.MOV R20, RZ, RZ, -R20 ;  /* 0x000000ffff14b224 */ /* 0x000fe200078e0a14 */
[----:B------:R-:W-:Y:S01]  /*1d10*/  ISETP.GE.AND P0, PT, R40, RZ, PT ;  /* 0x000000ff2800720c */ /* 0x000fe20003f06270 */
[----:B------:R-:W-:Y:S01]  /*1d20*/  @!P1 IMAD.MOV R21, RZ, RZ, -R21 ;  /* 0x000000ffff159224 */ /* 0x000fe200078e0a15 */
[C---:B------:R-:W-:Y:S01]  /*1d30*/  ISETP.GT.U32.AND P3, PT, R41.reuse, R27, PT ;  /* 0x0000001b2900720c */ /* 0x040fe20003f64070 */
[----:B------:R-:W-:Y:S01]  /*1d40*/  IMAD.HI.U32 R25, R6, R39, RZ ;  /* 0x0000002706197227 */ /* 0x000fe200078e00ff */
[----:B------:R-:W-:-:S03]  /*1d50*/  ISETP.GT.U32.AND P1, PT, R41, R28, PT ;  /* 0x0000001c2900720c */ /* 0x000fc60003f24070 */
[----:B------:R-:W-:-:S04]  /*1d60*/  IMAD.HI.U32 R23, R6, R37, RZ ;  /* 0x0000002506177227 */ /* 0x000fc800078e00ff */
[----:B------:R-:W-:-:S04]  /*1d70*/  IMAD.HI.U32 R35, R6, R42, RZ ;  /* 0x0000002a06237227 */ /* 0x000fc800078e00ff */
[----:B------:R-:W-:-:S04]  /*1d80*/  IMAD.HI.U32 R36, R6, R43, RZ ;  /* 0x0000002b06247227 */ /* 0x000fc800078e00ff */
[----:B------:R-:W-:Y:S02]  /*1d90*/  IMAD.MOV R40, RZ, RZ, -R25 ;  /* 0x000000ffff287224 */ /* 0x000fe400078e0a19 */
[----:B------:R-:W-:Y:S02]  /*1da0*/  IMAD.MOV R38, RZ, RZ, -R23 ;  /* 0x000000ffff267224 */ /* 0x000fe400078e0a17 */
[----:B------:R-:W-:Y:S01]  /*1db0*/  IMAD.MOV.U32 R25, RZ, RZ, R5 ;  /* 0x000000ffff197224 */ /* 0x000fe200078e0005 */
[----:B------:R-:W-:Y:S01]  /*1dc0*/  SHF.R.S32.HI R5, RZ, 0x1f, R216 ;  /* 0x0000001fff057819 */ /* 0x000fe200000114d8 */
[----:B------:R-:W-:Y:S02]  /*1dd0*/  IMAD.MOV R23, RZ, RZ, -R35 ;  /* 0x000000ffff177224 */ /* 0x000fe400078e0a23 */
[----:B------:R-:W-:Y:S01]  /*1de0*/  IMAD.MOV R44, RZ, RZ, -R36 ;  /* 0x000000ffff2c7224 */ /* 0x000fe200078e0a24 */
[----:B------:R-:W-:Y:S01]  /*1df0*/  LEA.HI R216, R5, R216, RZ, 0x8 ;  /* 0x000000d805d87211 */ /* 0x000fe200078f40ff */
[----:B------:R-:W-:-:S02]  /*1e00*/  IMAD R35, R41, R38, R37 ;  /* 0x0000002629237224 */ /* 0x000fc400078e0225 */
[C---:B------:R-:W-:Y:S01]  /*1e10*/  IMAD R36, R41.reuse, R40, R39 ;  /* 0x0000002829247224 */ /* 0x040fe200078e0227 */
[----:B------:R-:W-:Y:S01]  /*1e20*/  SHF.R.S32.HI R216, RZ, 0x8, R216 ;  /* 0x00000008ffd87819 */ /* 0x000fe200000114d8 */
[----:B------:R-:W-:Y:S01]  /*1e30*/  @!P4 IMAD.IADD R34, R34, 0x1, -R41 ;  /* 0x000000012222c824 */ /* 0x000fe200078e0a29 */
[C---:B------:R-:W-:Y:S01]  /*1e40*/  ISETP.GT.U32.AND P4, PT, R41.reuse, R30, PT ;  /* 0x0000001e2900720c */ /* 0x040fe20003f84070 */
[----:B------:R-:W-:Y:S01]  /*1e50*/  @!P5 IMAD.MOV R25, RZ, RZ, -R25 ;  /* 0x000000ffff19d224 */ /* 0x000fe200078e0a19 */
[C---:B------:R-:W-:Y:S01]  /*1e60*/  ISETP.GT.U32.AND P5, PT, R41.reuse, R31, PT ;  /* 0x0000001f2900720c */ /* 0x040fe20003fa4070 */
[----:B------:R-:W-:Y:S02]  /*1e70*/  IMAD R37, R41, R23, R42 ;  /* 0x0000001729257224 */ /* 0x000fe400078e022a */
[----:B------:R-:W-:Y:S01]  /*1e80*/  IMAD.MOV.U32 R23, RZ, RZ, R4 ;  /* 0x000000ffff177224 */ /* 0x000fe200078e0004 */
[----:B------:R-:W-:Y:S01]  /*1e90*/  LOP3.LUT R4, R237, 0x7f, RZ, 0xc0, !PT ;  /* 0x0000007fed047812 */ /* 0x000fe200078ec0ff */
[----:B------:R-:W-:Y:S01]  /*1ea0*/  @!P2 IMAD.MOV R22, RZ, RZ, -R22 ;  /* 0x000000ffff16a224 */ /* 0x000fe200078e0a16 */
[----:B------:R-:W-:Y:S01]  /*1eb0*/  ISETP.GT.U32.AND P2, PT, R41, R32, PT ;  /* 0x000000202900720c */ /* 0x000fe20003f44070 */
[----:B------:R-:W-:Y:S01]  /*1ec0*/  IMAD.HI.U32 R6, R6, R45, RZ ;  /* 0x0000002d06067227 */ /* 0x000fe200078e00ff */
[----:B------:R-:W-:-:S03]  /*1ed0*/  LOP3.LUT R5, R4, 0x80, RZ, 0xfc, !PT ;  /* 0x0000008004057812 */ /* 0x000fc600078efcff */
[----:B------:R-:W-:Y:S01]  /*1ee0*/  @!P0 IMAD.MOV R24, RZ, RZ, -R24 ;  /* 0x000000ffff188224 */ /* 0x000fe200078e0a18 */
[----:B------:R-:W-:Y:S01]  /*1ef0*/  ISETP.GT.U32.AND P0, PT, R41, R33, PT ;  /* 0x000000212900720c */ /* 0x000fe20003f04070 */
[--C-:B------:R-:W-:Y:S01]  /*1f00*/  @!P3 IMAD.IADD R27, R27, 0x1, -R41.reuse ;  /* 0x000000011b1bb824 */ /* 0x100fe200078e0a29 */
[C---:B------:R-:W-:Y:S01]  /*1f10*/  ISETP.GT.U32.AND P3, PT, R41.reuse, R35, PT ;  /* 0x000000232900720c */ /* 0x040fe20003f64070 */
[----:B------:R-:W-:Y:S01]  /*1f20*/  @!P1 IMAD.IADD R28, R28, 0x1, -R41 ;  /* 0x000000011c1c9824 */ /* 0x000fe200078e0a29 */
[C---:B------:R-:W-:Y:S01]  /*1f30*/  ISETP.GT.U32.AND P1, PT, R41.reuse, R36, PT ;  /* 0x000000242900720c */ /* 0x040fe20003f24070 */
[----:B------:R-:W-:Y:S01]  /*1f40*/  @!P6 IMAD.MOV R23, RZ, RZ, -R23 ;  /* 0x000000ffff17e224 */ /* 0x000fe200078e0a17 */
[C---:B------:R-:W-:Y:S01]  /*1f50*/  ISETP.GT.U32.AND P6, PT, R41.reuse, R34, PT ;  /* 0x000000222900720c */ /* 0x040fe20003fc4070 */
[----:B------:R-:W-:Y:S02]  /*1f60*/  IMAD.MOV R6, RZ, RZ, -R6 ;  /* 0x000000ffff067224 */ /* 0x000fe400078e0a06 */
[----:B------:R-:W-:-:S02]  /*1f70*/  IMAD R38, R41, R44, R43 ;  /* 0x0000002c29267224 */ /* 0x000fc400078e022b */
[C---:B------:R-:W-:Y:S01]  /*1f80*/  IMAD R39, R41.reuse, R6, R45 ;  /* 0x0000000629277224 */ /* 0x040fe200078e022d */
[----:B------:R-:W-:Y:S01]  /*1f90*/  LOP3.LUT R6, RZ, R29, RZ, 0x33, !PT ;  /* 0x0000001dff067212 */ /* 0x000fe200078e33ff */
[--C-:B------:R-:W-:Y:S01]  /*1fa0*/  @!P4 IMAD.IADD R30, R30, 0x1, -R41.reuse ;  /* 0x000000011e1ec824 */ /* 0x100fe200078e0a29 */
[----:B------:R-:W-:Y:S01]  /*1fb0*/  ISETP.GT.U32.AND P4, PT, R41, R37, PT ;  /* 0x000000252900720c */ /* 0x000fe20003f84070 */
[--C-:B------:R-:W-:Y:S01]  /*1fc0*/  @!P5 IMAD.IADD R31, R31, 0x1, -R41.reuse ;  /* 0x000000011f1fd824 */ /* 0x100fe200078e0a29 */
[C---:B------:R-:W-:Y:S01]  /*1fd0*/  ISETP.GT.U32.AND P5, PT, R41.reuse, R38, PT ;  /* 0x000000262900720c */ /* 0x040fe20003fa4070 */
[--C-:B------:R-:W-:Y:S01]  /*1fe0*/  @!P2 IMAD.IADD R32, R32, 0x1, -R41.reuse ;  /* 0x000000012020a824 */ /* 0x100fe200078e0a29 */
[----:B------:R-:W-:Y:S01]  /*1ff0*/  ISETP.GT.U32.AND P2, PT, R41, R39, PT ;  /* 0x000000272900720c */ /* 0x000fe20003f44070 */
[--C-:B------:R-:W-:Y:S01]  /*2000*/  @!P0 IMAD.IADD R33, R33, 0x1, -R41.reuse ;  /* 0x0000000121218824 */ /* 0x100fe200078e0a29 */
[----:B------:R-:W-:Y:S01]  /*2010*/  ISETP.GE.AND P0, PT, R46, RZ, PT ;  /* 0x000000ff2e00720c */ /* 0x000fe20003f06270 */
        /* <DEDUP_REMOVED lines=10> */
[----:B------:R-:W-:Y:S01]  /*20c0*/  @!P2 IMAD.IADD R39, R39, 0x1, -R41 ;  /* 0x000000012727a824 */ /* 0x000fe200078e0a29 */
[C---:B------:R-:W-:Y:S01]  /*20d0*/  ISETP.GT.U32.AND P2, PT, R41.reuse, R36, PT ;  /* 0x000000242900720c */ /* 0x040fe20003f44070 */
[----:B------:R-:W-:Y:S01]  /*20e0*/  @!P0 IMAD.MOV R26, RZ, RZ, -R26 ;  /* 0x000000ffff1a8224 */ /* 0x000fe200078e0a1a */
[C---:B------:R-:W-:Y:S01]  /*20f0*/  ISETP.GT.U32.AND P0, PT, R41.reuse, R35, PT ;  /* 0x000000232900720c */ /* 0x040fe20003f04070 */
[----:B------:R-:W-:Y:S01]  /*2100*/  @!P3 IMAD.MOV R28, RZ, RZ, -R28 ;  /* 0x000000ffff1cb224 */ /* 0x000fe200078e0a1c */
[C---:B------:R-:W-:Y:S01]  /*2110*/  ISETP.GT.U32.AND P3, PT, R41.reuse, R37, PT ;  /* 0x000000252900720c */ /* 0x040fe20003f64070 */
[----:B------:R-:W-:Y:S01]  /*2120*/  @!P1 IMAD.MOV R30, RZ, RZ, -R30 ;  /* 0x000000ffff1e9224 */ /* 0x000fe200078e0a1e */
[C---:B------:R-:W-:Y:S01]  /*2130*/  ISETP.GT.U32.AND P1, PT, R41.reuse, R38, PT ;  /* 0x000000262900720c */ /* 0x040fe20003f24070 */
[----:B------:R-:W-:Y:S01]  /*2140*/  @!P6 IMAD.MOV R27, RZ, RZ, -R27 ;  /* 0x000000ffff1be224 */ /* 0x000fe200078e0a1b */
[----:B------:R-:W-:Y:S01]  /*2150*/  ISETP.GT.U32.AND P6, PT, R41, R39, PT ;  /* 0x000000272900720c */ /* 0x000fe20003fc4070 */
[----:B------:R-:W-:Y:S01]  /*2160*/  @!P4 IMAD.MOV R31, RZ, RZ, -R31 ;  /* 0x000000ffff1fc224 */ /* 0x000fe200078e0a1f */
[----:B------:R-:W-:Y:S01]  /*2170*/  ISETP.GE.AND P4, PT, R52, RZ, PT ;  /* 0x000000ff3400720c */ /* 0x000fe20003f86270 */
[----:B------:R-:W-:Y:S01]  /*2180*/  @!P5 IMAD.MOV R32, RZ, RZ, -R32 ;  /* 0x000000ffff20d224 */ /* 0x000fe200078e0a20 */
        /* <DEDUP_REMOVED lines=10> */
[----:B------:R-:W-:Y:S01]  /*2230*/  ISETP.GE.AND P6, PT, R217, RZ, PT ;  /* 0x000000ffd900720c */ /* 0x000fe20003fc6270 */
[----:B------:R-:W-:Y:S01]  /*2240*/  @!P4 IMAD.MOV R33, RZ, RZ, -R33 ;  /* 0x000000ffff21c224 */ /* 0x000fe200078e0a21 */
[----:B------:R-:W-:Y:S01]  /*2250*/  ISETP.NE.AND P4, PT, R29, RZ, PT ;  /* 0x000000ff1d00720c */ /* 0x000fe20003f85270 */
[----:B------:R-:W-:-:S02]  /*2260*/  @!P5 IMAD.MOV R34, RZ, RZ, -R34 ;  /* 0x000000ffff22d224 */ /* 0x000fc400078e0a22 */
[----:B------:R-:W-:Y:S01]  /*2270*/  @!P2 IMAD.MOV R36, RZ, RZ, -R36 ;  /* 0x000000ffff24a224 */ /* 0x000fe200078e0a24 */
[C---:B------:R-:W-:Y:S01]  /*2280*/  SEL R7, R6.reuse, R7, !P4 ;  /* 0x0000000706077207 */ /* 0x040fe20006000000 */
        /* <DEDUP_REMOVED lines=8> */
[----:B------:R-:W-:Y:S01]  /*2310*/  IMAD R5, R5, UR6, RZ ;  /* 0x0000000605057c24 */ /* 0x000fe2000f8e02ff */
[----:B------:R-:W-:Y:S01]  /*2320*/  SEL R13, R6, R13, !P4 ;  /* 0x0000000d060d7207 */ /* 0x000fe20006000000 */
[----:B------:R-:W-:Y:S01]  /*2330*/  IMAD R104, R4, UR6, RZ ;  /* 0x0000000604687c24 */ /* 0x000fe2000f8e02ff */
[C---:B------:R-:W-:Y:S01]  /*2340*/  SEL R12, R6.reuse, R12, !P4 ;  /* 0x0000000c060c7207 */ /* 0x040fe20006000000 */
[----:B------:R-:W-:Y:S01]  /*2350*/  IMAD.WIDE R52, R5, 0x2, RZ ;  /* 0x0000000205347825 */ /* 0x000fe200078e02ff */
[C---:B------:R-:W-:Y:S01]  /*2360*/  SEL R14, R6.reuse, R14, !P4 ;  /* 0x0000000e060e7207 */ /* 0x040fe20006000000 */
[----:B------:R-:W-:Y:S01]  /*2370*/  USHF.L.U32 UR6, UR6, 0x8, URZ ;  /* 0x0000000806067899 */ /* 0x000fe200080006ff */
[C---:B------:R-:W-:Y:S01]  /*2380*/  SEL R15, R6.reuse, R15, !P4 ;  /* 0x0000000f060f7207 */ /* 0x040fe20006000000 */
[----:B---3--:R-:W-:Y:S01]  /*2390*/  IMAD R3, R3, UR4, RZ ;  /* 0x0000000403037c24 */ /* 0x008fe2000f8e02ff */
[----:B------:R-:W-:Y:S01]  /*23a0*/  SEL R16, R6, R16, !P4 ;  /* 0x0000001006107207 */ /* 0x000fe20006000000 */
[----:B------:R-:W-:Y:S01]  /*23b0*/  IMAD.WIDE R104, R104, 0x2, RZ ;  /* 0x0000000268687825 */ /* 0x000fe200078e02ff */
[----:B------:R-:W-:-:S02]  /*23c0*/  SEL R17, R6, R17, !P4 ;  /* 0x0000001106117207 */ /* 0x000fc40006000000 */
[C---:B------:R-:W-:Y:S01]  /*23d0*/  SEL R18, R6.reuse, R18, !P4 ;  /* 0x0000001206127207 */ /* 0x040fe20006000000 */
[----:B----4-:R-:W-:Y:S01]  /*23e0*/  IMAD R163, R7, UR5, RZ ;  /* 0x0000000507a37c24 */ /* 0x010fe2000f8e02ff */
[C---:B------:R-:W-:Y:S01]  /*23f0*/  SEL R19, R6.reuse, R19, !P4 ;  /* 0x0000001306137207 */ /* 0x040fe20006000000 */
[----:B------:R-:W-:Y:S01]  /*2400*/  IMAD R159, R9, UR5, RZ ;  /* 0x00000005099f7c24 */ /* 0x000fe2000f8e02ff */
[----:B------:R-:W-:Y:S01]  /*2410*/  SEL R20, R6, R20, !P4 ;  /* 0x0000001406147207 */ /* 0x000fe20006000000 */
[----:B------:R-:W-:Y:S01]  /*2420*/  IMAD R155, R8, UR5, RZ ;  /* 0x00000005089b7c24 */ /* 0x000fe2000f8e02ff */
        /* <DEDUP_REMOVED lines=24> */
[C---:B------:R-:W-:Y:S01]  /*25b0*/  SEL R34, R6.reuse, R34, !P4 ;  /* 0x0000002206227207 */ /* 0x040fe20006000000 */
[----:B------:R-:W-:Y:S01]  /*25c0*/  IMAD R73, R23, UR5, RZ ;  /* 0x0000000517497c24 */ /* 0x000fe2000f8e02ff */
[C---:B------:R-:W-:Y:S01]  /*25d0*/  SEL R35, R6.reuse, R35, !P4 ;  /* 0x0000002306237207 */ /* 0x040fe20006000000 */
[----:B------:R-:W-:Y:S01]  /*25e0*/  IMAD R75, R25, UR5, RZ ;  /* 0x00000005194b7c24 */ /* 0x000fe2000f8e02ff */
[----:B------:R-:W-:Y:S01]  /*25f0*/  SEL R36, R6, R36, !P4 ;  /* 0x0000002406247207 */ /* 0x000fe20006000000 */
[----:B------:R-:W-:Y:S01]  /*2600*/  IMAD R77, R22, UR5, RZ ;  /* 0x00000005164d7c24 */ /* 0x000fe2000f8e02ff */
[----:B------:R-:W-:Y:S01]  /*2610*/  SEL R37, R6, R37, !P4 ;  /* 0x0000002506257207 */ /* 0x000fe20006000000 */
[----:B------:R-:W-:Y:S01]  /*2620*/  IMAD R79, R24, UR5, RZ ;  /* 0x00000005184f7c24 */ /* 0x000fe2000f8e02ff */
[----:B------:R-:W-:Y:S01]  /*2630*/  SEL R38, R6, R38, !P4 ;  /* 0x0000002606267207 */ /* 0x000fe20006000000 */
[----:B------:R-:W-:Y:S01]  /*2640*/  IMAD R81, R26, UR5, RZ ;  /* 0x000000051a517c24 */ /* 0x000fe2000f8e02ff */
[----:B------:R-:W-:Y:S01]  /*2650*/  SEL R6, R6, R39, !P4 ;  /* 0x0000002706067207 */ /* 0x000fe20006000000 */
[----:B------:R-:W-:Y:S01]  /*2660*/  IMAD R83, R27, UR5, RZ ;  /* 0x000000051b537c24 */ /* 0x000fe2000f8e02ff */
[----:B------:R-:W-:Y:S01]  /*2670*/  LEA R106, P0, R3, UR8, 0x1 ;  /* 0x00000008036a7c11 */ /* 0x000fe2000f8008ff */
[----:B------:R-:W-:-:S02]  /*2680*/  IMAD R85, R28, UR5, RZ ;  /* 0x000000051c557c24 */ /* 0x000fc4000f8e02ff */
[----:B------:R-:W-:Y:S02]  /*2690*/  IMAD R87, R30, UR5, RZ ;  /* 0x000000051e577c24 */ /* 0x000fe4000f8e02ff */
[----:B------:R-:W-:Y:S02]  /*26a0*/  IMAD R89, R31, UR5, RZ ;  /* 0x000000051f597c24 */ /* 0x000fe4000f8e02ff */
[----:B------:R-:W-:Y:S02]  /*26b0*/  IMAD R91, R32, UR5, RZ ;  /* 0x00000005205b7c24 */ /* 0x000fe4000f8e02ff */
[----:B------:R-:W-:Y:S02]  /*26c0*/  IMAD R93, R33, UR5, RZ ;  /* 0x00000005215d7c24 */ /* 0x000fe4000f8e02ff */
[----:B------:R-:W-:Y:S02]  /*26d0*/  IMAD R95, R34, UR5, RZ ;  /* 0x00000005225f7c24 */ /* 0x000fe4000f8e02ff */
[----:B------:R-:W-:-:S02]  /*26e0*/  IMAD R97, R35, UR5, RZ ;  /* 0x0000000523617c24 */ /* 0x000fc4000f8e02ff */
[----:B------:R-:W-:Y:S02]  /*26f0*/  IMAD R99, R36, UR5, RZ ;  /* 0x0000000524637c24 */ /* 0x000fe4000f8e02ff */
[----:B------:R-:W-:Y:S02]  /*2700*/  IMAD R101, R37, UR5, RZ ;  /* 0x0000000525657c24 */ /* 0x000fe4000f8e02ff */
[----:B------:R-:W-:Y:S02]  /*2710*/  IMAD R103, R38, UR5, RZ ;  /* 0x0000000526677c24 */ /* 0x000fe4000f8e02ff */
[----:B------:R-:W-:Y:S01]  /*2720*/  IMAD R107, R6, UR5, RZ ;  /* 0x00000005066b7c24 */ /* 0x000fe2000f8e02ff */
[----:B------:R-:W1:Y:S01]  /*2730*/  LDCU.64 UR4, c[0x0][0x388] ;  /* 0x00007100ff0477ac */ /* 0x000e620008000a00 */
[----:B------:R-:W-:-:S04]  /*2740*/  IMAD.WIDE R164, R163, 0x2, R52 ;  /* 0x00000002a3a47825 */ /* 0x000fc800078e0234 */
        /* <DEDUP_REMOVED lines=62> */
[----:B------:R-:W-:Y:S01]  /*2b30*/  IMAD.WIDE R104, R107, 0x2, R104 ;  /* 0x000000026b687825 */ /* 0x000fe200078e0268 */
[----:B------:R-:W-:Y:S02]  /*2b40*/  LEA.HI.X.SX32 R107, R3, UR9, 0x1, P0 ;  /* 0x00000009036b7c11 */ /* 0x000fe400080f0eff */
[----:B------:R-:W2:Y:S02]  /*2b50*/  LDC R3, c[0x0][0x3a8] ;  /* 0x0000ea00ff037b82 */ /* 0x000ea40000000800 */
[-C--:B--2---:R-:W-:Y:S02]  /*2b60*/  IMAD R231, R108, R3.reuse, RZ ;  /* 0x000000036ce77224 */ /* 0x084fe400078e02ff */
[-C--:B------:R-:W-:Y:S02]  /*2b70*/  IMAD R229, R2, R3.reuse, RZ ;  /* 0x0000000302e57224 */ /* 0x080fe400078e02ff */
[-C--:B------:R-:W-:Y:S02]  /*2b80*/  IMAD R233, R110, R3.reuse, RZ ;  /* 0x000000036ee97224 */ /* 0x080fe400078e02ff */
[----:B------:R-:W-:-:S02]  /*2b90*/  IMAD R108, R239, R3, RZ ;  /* 0x00000003ef6c7224 */ /* 0x000fc400078e02ff */
[-C--:B------:R-:W-:Y:S02]  /*2ba0*/  IMAD R110, R0, R3.reuse, RZ ;  /* 0x00000003006e7224 */ /* 0x080fe400078e02ff */
[-C--:B------:R-:W-:Y:S02]  /*2bb0*/  IMAD R2, R240, R3.reuse, RZ ;  /* 0x00000003f0027224 */ /* 0x080fe400078e02ff */
[-C--:B------:R-:W-:Y:S02]  /*2bc0*/  IMAD R108, R242, R3.reuse, RZ ;  /* 0x00000003f26c7224 */ /* 0x080fe400078e02ff */
        /* <DEDUP_REMOVED lines=22> */
[-C--:B------:R-:W-:Y:S01]  /*2d30*/  IMAD R2, R134, R3.reuse, RZ ;  /* 0x0000000386027224 */ /* 0x080fe200078e02ff */
[----:B------:R-:W-:Y:S01]  /*2d40*/  CS2R R134, SRZ ;  /* 0x0000000000867805 */ /* 0x000fe2000001ff00 */
[-C--:B------:R-:W-:Y:S02]  /*2d50*/  IMAD R108, R132, R3.reuse, RZ ;  /* 0x00000003846c7224 */ /* 0x080fe400078e02ff */
[-C--:B------:R-:W-:Y:S01]  /*2d60*/  IMAD R110, R133, R3.reuse, RZ ;  /* 0x00000003856e7224 */ /* 0x080fe200078e02ff */
[----:B------:R-:W-:Y:S01]  /*2d70*/  CS2R R132, SRZ ;  /* 0x0000000000847805 */ /* 0x000fe2000001ff00 */
[-C--:B------:R-:W-:Y:S01]  /*2d80*/  IMAD R2, R131, R3.reuse, RZ ;  /* 0x0000000383027224 */ /* 0x080fe200078e02ff */
[----:B------:R2:W-:Y:S01]  /*2d90*/  STL [R1+0x2c], R108 ;  /* 0x00002c6c01007387 */ /* 0x0005e20000100800 */
[----:B------:R-:W-:-:S02]  /*2da0*/  IMAD R110, R130, R3, RZ ;  /* 0x00000003826e7224 */ /* 0x000fc400078e02ff */
[-C--:B------:R-:W-:Y:S01]  /*2db0*/  IMAD R236, R236, R3.reuse, RZ ;  /* 0x00000003ecec7224 */ /* 0x080fe200078e02ff */
[----:B------:R3:W-:Y:S01]  /*2dc0*/  STL [R1+0x28], R2 ;  /* 0x0000280201007387 */ /* 0x0007e20000100800 */
[-C--:B------:R-:W-:Y:S02]  /*2dd0*/  IMAD R235, R116, R3.reuse, RZ ;  /* 0x0000000374eb7224 */ /* 0x080fe400078e02ff */
[-C--:B------:R-:W-:Y:S01]  /*2de0*/  IMAD R234, R234, R3.reuse, RZ ;  /* 0x00000003eaea7224 */ /* 0x080fe200078e02ff */
[----:B------:R4:W-:Y:S01]  /*2df0*/  STL [R1+0x24], R110 ;  /* 0x0000246e01007387 */ /* 0x0009e20000100800 */
[-C--:B------:R-:W-:Y:S02]  /*2e00*/  IMAD R232, R232, R3.reuse, RZ ;  /* 0x00000003e8e87224 */ /* 0x080fe400078e02ff */
[-C--:B--2---:R-:W-:Y:S02]  /*2e10*/  IMAD R108, R129, R3.reuse, RZ ;  /* 0x00000003816c7224 */ /* 0x084fe400078e02ff */
[----:B------:R-:W-:-:S02]  /*2e20*/  IMAD R108, R126, R3, RZ ;  /* 0x000000037e6c7224 */ /* 0x000fc400078e02ff */
[-C--:B---3--:R-:W-:Y:S02]  /*2e30*/  IMAD R2, R128, R3.reuse, RZ ;  /* 0x0000000380027224 */ /* 0x088fe400078e02ff */
[-C--:B------:R-:W-:Y:S02]  /*2e40*/  IMAD R2, R125, R3.reuse, RZ ;  /* 0x000000037d027224 */ /* 0x080fe400078e02ff */
[-C--:B----4-:R-:W-:Y:S02]  /*2e50*/  IMAD R110, R127, R3.reuse, RZ ;  /* 0x000000037f6e7224 */ /* 0x090fe400078e02ff */
[-C--:B------:R-:W-:Y:S02]  /*2e60*/  IMAD R230, R230, R3.reuse, RZ ;  /* 0x00000003e6e67224 */ /* 0x080fe400078e02ff */
        /* <DEDUP_REMOVED lines=11> */
[-C--:B---3--:R-:W-:Y:S01]  /*2f20*/  IMAD R108, R123, R3.reuse, RZ ;  /* 0x000000037b6c7224 */ /* 0x088fe200078e02ff */
[----:B------:R2:W-:Y:S01]  /*2f30*/  STL [R1+0x14], R110 ;  /* 0x0000146e01007387 */ /* 0x0005e20000100800 */
[-C--:B------:R-:W-:Y:S01]  /*2f40*/  IMAD R108, R117, R3.reuse, RZ ;  /* 0x00000003756c7224 */ /* 0x080fe200078e02ff */
[----:B------:R-:W-:Y:S01]  /*2f50*/  CS2R R116, SRZ ;  /* 0x0000000000747805 */ /* 0x000fe2000001ff00 */
[-C--:B----4-:R-:W-:Y:S02]  /*2f60*/  IMAD R2, R121, R3.reuse, RZ ;  /* 0x0000000379027224 */ /* 0x090fe400078e02ff */
[-C--:B------:R-:W-:Y:S02]  /*2f70*/  IMAD R108, R111, R3.reuse, RZ ;  /* 0x000000036f6c7224 */ /* 0x080fe400078e02ff */
[-C--:B------:R-:W-:Y:S01]  /*2f80*/  IMAD R221, R114, R3.reuse, RZ ;  /* 0x0000000372dd7224 */ /* 0x080fe200078e02ff */
[----:B------:R3:W-:Y:S01]  /*2f90*/  STL [R1+0x10], R2 ;  /* 0x0000100201007387 */ /* 0x0007e20000100800 */
[----:B------:R-:W-:-:S02]  /*2fa0*/  IMAD R220, R220, R3, RZ ;  /* 0x00000003dcdc7224 */ /* 0x000fc400078e02ff */
[-C--:B--2---:R-:W-:Y:S01]  /*2fb0*/  IMAD R110, R119, R3.reuse, RZ ;  /* 0x00000003776e7224 */ /* 0x084fe200078e02ff */
[----:B------:R-:W-:Y:S01]  /*2fc0*/  CS2R R118, SRZ ;  /* 0x0000000000767805 */ /* 0x000fe2000001ff00 */
[-C--:B------:R-:W-:Y:S02]  /*2fd0*/  IMAD R219, R112, R3.reuse, RZ ;  /* 0x0000000370db7224 */ /* 0x080fe400078e02ff */
[-C--:B------:R-:W-:Y:S01]  /*2fe0*/  IMAD R218, R218, R3.reuse, RZ ;  /* 0x00000003dada7224 */ /* 0x080fe200078e02ff */
[----:B------:R2:W-:Y:S01]  /*2ff0*/  STL [R1+0xc], R110 ;  /* 0x00000c6e01007387 */ /* 0x0005e20000100800 */
[----:B------:R-:W-:Y:S02]  /*3000*/  IMAD.SHL.U32 R108, R237, 0x2, RZ ;  /* 0x00000002ed6c7824 */ /* 0x000fe400078e00ff */
[-C--:B---3--:R-:W-:Y:S02]  /*3010*/  IMAD R2, R115, R3.reuse, RZ ;  /* 0x0000000373027224 */ /* 0x088fe400078e02ff */
[----:B------:R-:W-:Y:S01]  /*3020*/  IMAD R2, R109, R3, RZ ;  /* 0x000000036d027224 */ /* 0x000fe200078e02ff */
[----:B------:R3:W-:Y:S01]  /*3030*/  STL [R1+0x8], R108 ;  /* 0x0000086c01007387 */ /* 0x0007e20000100800 */
[----:B------:R-:W-:-:S02]  /*3040*/  IMAD.SHL.U32 R2, R237, 0x8, RZ ;  /* 0x00000008ed027824 */ /* 0x000fc400078e00ff */
[----:B--2---:R-:W-:Y:S01]  /*3050*/  IMAD R110, R113, R3, RZ ;  /* 0x00000003716e7224 */ /* 0x004fe200078e02ff */
[----:B------:R-:W-:-:S05]  /*3060*/  LOP3.LUT R3, R237, 0x40, RZ, 0xc0, !PT ;  /* 0x00000040ed037812 */ /* 0x000fca00078ec0ff */
[----:B------:R3:W-:Y:S04]  /*3070*/  STL [R1], R3 ;  /* 0x0000000301007387 */ /* 0x0007e80000100800 */
[----:B01----:R3:W-:Y:S02]  /*3080*/  STL [R1+0x4], R2 ;  /* 0x0000040201007387 */ /* 0x0037e40000100800 */
.L_x_1:
[----:B---3--:R-:W0:Y:S01]  /*3090*/  LDC R108, c[0x0][0x3a8] ;  /* 0x0000ea00ff6c7b82 */ /* 0x008e220000000800 */
[----:B------:R-:W-:Y:S02]  /*30a0*/  ISETP.GE.AND P1, PT, R0, UR10, PT ;  /* 0x0000000a00007c0c */ /* 0x000fe4000bf26270 */
[C---:B------:R-:W-:Y:S02]  /*30b0*/  LEA.HI R2, R237.reuse, 0x1c, RZ, 0x1b ;  /* 0x0000001ced027811 */ /* 0x040fe400078fd8ff */
[----:B------:R-:W-:Y:S02]  /*30c0*/  PRMT R3, RZ, 0x7610, R3 ;  /* 0x00007610ff037816 */ /* 0x000fe40000000003 */
[----:B------:R-:W-:Y:S01]  /*30d0*/  ISETP.GE.AND P0, PT, R2, UR10, PT ;  /* 0x0000000a02007c0c */ /* 0x000fe2000bf06270 */
[----:B------:R-:W1:Y:S01]  /*30e0*/  LDC R196, c[0x0][0x3a8] ;  /* 0x0000ea00ffc47b82 */ /* 0x000e620000000800 */
[----:B------:R-:W-:Y:S02]  /*30f0*/  LEA.HI R2, R237, 0x5c, RZ, 0x1b ;  /* 0x0000005ced027811 */ /* 0x000fe400078fd8ff */
[----:B------:R-:W-:-:S02]  /*3100*/  LOP3.LUT R113, R0, 0x8, RZ, 0xfc, !PT ;  /* 0x0000000800717812 */ /* 0x000fc400078efcff */
[----:B------:R-:W-:-:S03]  /*3110*/  LEA.HI R110, R237, 0x3c, RZ, 0x1b ;  /* 0x0000003ced6e7811 */ /* 0x000fc600078fd8ff */
[----:B------:R-:W2:Y:S01]  /*3120*/  LDC R120, c[0x0][0x3a8] ;  /* 0x0000ea00ff787b82 */ /* 0x000ea20000000800 */
[C---:B0-----:R-:W-:Y:S01]  /*3130*/  IMAD R108, R0.reuse, R108, RZ ;  /* 0x0000006c006c7224 */ /* 0x041fe200078e02ff */
[----:B------:R-:W-:-:S06]  /*3140*/  LOP3.LUT R121, R0, 0x4, RZ, 0xfc, !PT ;  /* 0x0000000400797812 */ /* 0x000fcc00078efcff */
[----:B------:R-:W0:Y:S01]  /*3150*/  LDC R115, c[0x0][0x3a8] ;  /* 0x0000ea00ff737b82 */ /* 0x000e220000000800 */
[----:B------:R-:W-:Y:S01]  /*3160*/  ISETP.GE.AND P4, PT, R113, UR10, PT ;  /* 0x0000000a71007c0c */ /* 0x000fe2000bf86270 */
[----:B------:R-:W-:Y:S01]  /*3170*/  IMAD.WIDE R108, R108, 0x2, R106 ;  /* 0x000000026c6c7825 */ /* 0x000fe200078e026a */
[C---:B------:R-:W-:Y:S02]  /*3180*/  LOP3.LUT R112, R0.reuse, 0xc, RZ, 0xfc, !PT ;  /* 0x0000000c00707812 */ /* 0x040fe400078efcff */
[----:B------:R-:W-:Y:S02]  /*3190*/  LOP3.LUT R111, R0, 0x10, RZ, 0xfc, !PT ;  /* 0x00000010006f7812 */ /* 0x000fe400078efcff */
[----:B------:R3:W4:Y:S01]  /*31a0*/  @!P1 LDG.E.U16 R3, desc[UR12][R108.64] ;  /* 0x0000000c6c039981 */ /* 0x000722000c1e1500 */
[----:B------:R-:W-:Y:S01]  /*31b0*/  ISETP.GE.AND P1, PT, R2, UR10, PT ;  /* 0x0000000a02007c0c */ /* 0x000fe2000bf26270 */
[----:B-1----:R-:W-:Y:S01]  /*31c0*/  IMAD R121, R121, R196, RZ ;  /* 0x000000c479797224 */ /* 0x002fe200078e02ff */
[----:B------:R-:W1:Y:S01]  /*31d0*/  LDC R113, c[0x0][0x3a8] ;  /* 0x0000ea00ff717b82 */ /* 0x000e620000000800 */
[----:B------:R-:W5:Y:S01]  /*31e0*/  LDL R2, [R1+0xc] ;  /* 0x00000c0001027983 */ /* 0x000f620000100800 */
[----:B------:R-:W-:-:S02]  /*31f0*/  LOP3.LUT R114, R0, 0x4, RZ, 0xfc, !PT ;  /* 0x0000000400727812 */ /* 0x000fc400078efcff */
[----:B------:R-:W-:Y:S01]  /*3200*/  PRMT R174, RZ, 0x7610, R174 ;  /* 0x00007610ffae7816 */ /* 0x000fe200000000ae */
[----:B------:R-:W4:Y:S01]  /*3210*/  LDL R196, [R1+0x10] ;  /* 0x0000100001c47983 */ /* 0x000f220000100800 */
[----:B------:R-:W-:Y:S02]  /*3220*/  ISETP.GE.AND P5, PT, R112, UR10, PT ;  /* 0x0000000a70007c0c */ /* 0x000fe4000bfa6270 */
[----:B------:R-:W-:Y:S02]  /*3230*/  ISETP.GE.AND P6, PT, R111, UR10, PT ;  /* 0x0000000a6f007c0c */ /* 0x000fe4000bfc6270 */
[----:B------:R-:W-:Y:S02]  /*3240*/  LOP3.LUT R111, R0, 0x8, RZ, 0xfc, !PT ;  /* 0x00000008006f7812 */ /* 0x000fe400078efcff */
[----:B------:R-:W-:Y:S02]  /*3250*/  ISETP.GE.AND P3, PT, R114, UR10, PT ;  /* 0x0000000a72007c0c */ /* 0x000fe4000bf66270 */
[----:B------:R-:W-:Y:S01]  /*3260*/  ISETP.GE.AND P2, PT, R110, UR10, PT ;  /* 0x0000000a6e007c0c */ /* 0x000fe2000bf46270 */
[----:B--2---:R-:W-:Y:S01]  /*3270*/  IMAD R111, R111, R120, RZ ;  /* 0x000000786f6f7224 */ /* 0x004fe200078e02ff */
[----:B------:R-:W-:Y:S01]  /*3280*/  PRMT R178, RZ, 0x7610, R178 ;  /* 0x00007610ffb27816 */ /* 0x000fe200000000b2 */
[----:B-1----:R-:W-:-:S04]  /*3290*/  IMAD R112, R112, R113, RZ ;  /* 0x0000007170707224 */ /* 0x002fc800078e02ff */
[----:B------:R-:W-:Y:S01]  /*32a0*/  IMAD.WIDE R112, R112, 0x2, R106 ;  /* 0x0000000270707825 */ /* 0x000fe200078e026a */
[----:B------:R-:W-:Y:S02]  /*32b0*/  PRMT R194, RZ, 0x7610, R194 ;  /* 0x00007610ffc27816 */ /* 0x000fe400000000c2 */
[----:B------:R-:W-:Y:S01]  /*32c0*/  PRMT R175, RZ, 0x7610, R175 ;  /* 0x00007610ffaf7816 */ /* 0x000fe200000000af */
[--C-:B------:R-:W-:Y:S01]  /*32d0*/  IMAD.WIDE R110, R111, 0x2, R106.reuse ;  /* 0x000000026f6e7825 */ /* 0x100fe200078e026a */
[----:B------:R1:W2:Y:S03]  /*32e0*/  @!P5 LDG.E.U16 R174, desc[UR12][R112.64] ;  /* 0x0000000c70aed981 */ /* 0x0002a6000c1e1500 */
[----:B---3--:R-:W-:Y:S01]  /*32f0*/  IMAD.WIDE R108, R121, 0x2, R106 ;  /* 0x00000002796c7825 */ /* 0x008fe200078e026a */
[----:B------:R-:W3:Y:S01]  /*3300*/  @!P4 LDG.E.U16 R178, desc[UR12][R110.64] ;  /* 0x0000000c6eb2c981 */ /* 0x000ee2000c1e1500 */
[----:B------:R-:W-:-:S03]  /*3310*/  LOP3.LUT R114, R0, 0x10, RZ, 0xfc, !PT ;  /* 0x0000001000727812 */ /* 0x000fc600078efcff */
[----:B------:R0:W2:Y:S01]  /*3320*/  @!P3 LDG.E.U16 R175, desc[UR12][R108.64] ;  /* 0x0000000c6cafb981 */ /* 0x0000a2000c1e1500 */
[----:B-1----:R-:W-:-:S05]  /*3330*/  IMAD.WIDE R112, R229, 0x2, R106 ;  /* 0x00000002e5707825 */ /* 0x002fca00078e026a */
[----:B------:R-:W2:Y:S01]  /*3340*/  @!P0 LDG.E.U16 R194, desc[UR12][R112.64] ;  /* 0x0000000c70c28981 */ /* 0x000ea2000c1e1500 */
[----:B0-----:R-:W-:-:S03]  /*3350*/  LOP3.LUT R109, R0, 0x18, RZ, 0xfc, !PT ;  /* 0x00000018006d7812 */ /* 0x001fc600078efcff */
[----:B------:R-:W2:Y:S01]  /*3360*/  LDL R113, [R1+0x1c] ;  /* 0x00001c0001717983 */ /* 0x000ea20000100800 */
[----:B------:R-:W-:Y:S01]  /*3370*/  ISETP.GE.AND P4, PT, R109, UR10, PT ;  /* 0x0000000a6d007c0c */ /* 0x000fe2000bf86270 */
[----:B------:R-:W-:Y:S01]  /*3380*/  IMAD R114, R114, R115, RZ ;  /* 0x0000007372727224 */ /* 0x000fe200078e02ff */
[----:B------:R-:W-:Y:S02]  /*3390*/  PRMT R123, RZ, 0x7610, R123 ;  /* 0x00007610ff7b7816 */ /* 0x000fe4000000007b */
[----:B------:R-:W-:Y:S01]  /*33a0*/  PRMT R122, RZ, 0x7610, R122 ;  /* 0x00007610ff7a7816 */ /* 0x000fe2000000007a */
[----:B------:R-:W-:-:S05]  /*33b0*/  IMAD.WIDE R114, R114, 0x2, R106 ;  /* 0x0000000272727825 */ /* 0x000fca00078e026a */
[----:B------:R4:W2:Y:S01]  /*33c0*/  @!P6 LDG.E.U16 R123, desc[UR12][R114.64] ;  /* 0x0000000c727be981 */ /* 0x0008a2000c1e1500 */
[----:B-----5:R-:W-:-:S03]  /*33d0*/  IMAD.WIDE R110, R2, 0x2, R106 ;  /* 0x00000002026e7825 */ /* 0x020fc600078e026a */
[----:B------:R-:W5:Y:S01]  /*33e0*/  LDL R2, [R1+0x14] ;  /* 0x0000140001027983 */ /* 0x000f620000100800 */
[----:B----4-:R-:W-:-:S03]  /*33f0*/  IMAD.WIDE R114, R196, 0x2, R106 ;  /* 0x00000002c4727825 */ /* 0x010fc600078e026a */
[----:B------:R0:W4:Y:S04]  /*3400*/  @!P4 LDG.E.U16 R122, desc[UR12][R110.64] ;  /* 0x0000000c6e7ac981 */ /* 0x000128000c1e1500 */
[----:B------:R-:W3:Y:S04]  /*3410*/  LDL R196, [R1+0x20] ;  /* 0x0000200001c47983 */ /* 0x000ee80000100800 */
[----:B------:R-:W4:Y:S01]  /*3420*/  LDL R111, [R1+0x18] ;  /* 0x00001800016f7983 */ /* 0x000f220000100800 */
[----:B------:R-:W-:-:S04]  /*3430*/  LOP3.LUT R121, R0, 0x20, RZ, 0xfc, !PT ;  /* 0x0000002000797812 */ /* 0x000fc800078efcff */
[----:B------:R-:W-:Y:S02]  /*3440*/  ISETP.GE.AND P5, PT, R121, UR10, PT ;  /* 0x0000000a79007c0c */ /* 0x000fe4000bfa6270 */
[----:B------:R-:W1:Y:S01]  /*3450*/  LDC R121, c[0x0][0x3a8] ;  /* 0x0000ea00ff797b82 */ /* 0x000e620000000800 */
[----:B------:R-:W-:-:S04]  /*3460*/  LOP3.LUT R120, R0, 0x24, RZ, 0xfc, !PT ;  /* 0x0000002400787812 */ /* 0x000fc800078efcff */
[----:B------:R-:W-:Y:S02]  /*3470*/  ISETP.GE.AND P6, PT, R120, UR10, PT ;  /* 0x0000000a78007c0c */ /* 0x000fe4000bfc6270 */
[C---:B------:R-:W-:Y:S02]  /*3480*/  LOP3.LUT R120, R0.reuse, 0x14, RZ, 0xfc, !PT ;  /* 0x0000001400787812 */ /* 0x040fe400078efcff */
[----:B------:R-:W-:-:S04]  /*3490*/  LOP3.LUT R108, R0, 0x14, RZ, 0xfc, !PT ;  /* 0x00000014006c7812 */ /* 0x000fc800078efcff */
[----:B------:R-:W-:Y:S01]  /*34a0*/  ISETP.GE.AND P3, PT, R108, UR10, PT ;  /* 0x0000000a6c007c0c */ /* 0x000fe2000bf66270 */
[----:B-1----:R-:W-:Y:S02]  /*34b0*/  IMAD R120, R120, R121, RZ ;  /* 0x0000007978787224 */ /* 0x002fe400078e02ff */
[----:B------:R-:W1:Y:S01]  /*34c0*/  LDC R121, c[0x0][0x3a8] ;  /* 0x0000ea00ff797b82 */ /* 0x000e620000000800 */
[----:B------:R-:W-:Y:S01]  /*34d0*/  PRMT R195, RZ, 0x7610, R195 ;  /* 0x00007610ffc37816 */ /* 0x000fe200000000c3 */
[----:B------:R-:W-:Y:S01]  /*34e0*/  IMAD.WIDE R108, R120, 0x2, R106 ;  /* 0x00000002786c7825 */ /* 0x000fe200078e026a */
[----:B------:R-:W-:Y:S02]  /*34f0*/  LOP3.LUT R120, R0, 0x24, RZ, 0xfc, !PT ;  /* 0x0000002400787812 */ /* 0x000fe400078efcff */
[----:B------:R-:W-:-:S05]  /*3500*/  PRMT R179, RZ, 0x7610, R179 ;  /* 0x00007610ffb37816 */ /* 0x000fca00000000b3 */
[----:B------:R2:W4:Y:S01]  /*3510*/  @!P3 LDG.E.U16 R195, desc[UR12][R108.64] ;  /* 0x0000000c6cc3b981 */ /* 0x000522000c1e1500 */
[----:B0-----:R-:W-:Y:S02]  /*3520*/  LOP3.LUT R110, R0, 0x30, RZ, 0xfc, !PT ;  /* 0x00000030006e7812 */ /* 0x001fe400078efcff */
[----:B------:R-:W-:Y:S01]  /*3530*/  PRMT R215, RZ, 0x7610, R215 ;  /* 0x00007610ffd77816 */ /* 0x000fe200000000d7 */
[----:B------:R-:W4:Y:S01]  /*3540*/  @!P5 LDG.E.U16 R179, desc[UR12][R114.64] ;  /* 0x0000000c72b3d981 */ /* 0x000f22000c1e1500 */
[----:B------:R-:W-:Y:S02]  /*3550*/  ISETP.GE.AND P5, PT, R110, UR10, PT ;  /* 0x0000000a6e007c0c */ /* 0x000fe4000bfa6270 */
[----:B--2---:R-:W-:-:S04]  /*3560*/  LOP3.LUT R109, R0, 0x28, RZ, 0xfc, !PT ;  /* 0x00000028006d7812 */ /* 0x004fc800078efcff */
[----:B------:R-:W-:Y:S01]  /*3570*/  ISETP.GE.AND P0, PT, R109, UR10, PT ;  /* 0x0000000a6d007c0c */ /* 0x000fe2000bf06270 */
[----:B-1----:R-:W-:Y:S01]  /*3580*/  IMAD R120, R120, R121, RZ ;  /* 0x0000007978787224 */ /* 0x002fe200078e02ff */
[----:B------:R-:W-:-:S03]  /*3590*/  LOP3.LUT R112, R0, 0x2c, RZ, 0xfc, !PT ;  /* 0x0000002c00707812 */ /* 0x000fc600078efcff */
[--C-:B------:R-:W-:Y:S01]  /*35a0*/  IMAD.WIDE R120, R120, 0x2, R106.reuse ;  /* 0x0000000278787825 */ /* 0x100fe200078e026a */
[C---:B------:R-:W-:Y:S02]  /*35b0*/  LOP3.LUT R108, R0.reuse, 0x34, RZ, 0xfc, !PT ;  /* 0x00000034006c7812 */ /* 0x040fe400078efcff */
[----:B------:R-:W-:Y:S02]  /*35c0*/  LOP3.LUT R109, R0, 0x38, RZ, 0xfc, !PT ;  /* 0x00000038006d7812 */ /* 0x000fe400078efcff */
[----:B------:R0:W2:Y:S01]  /*35d0*/  @!P6 LDG.E.U16 R215, desc[UR12][R120.64] ;  /* 0x0000000c78d7e981 */ /* 0x0000a2000c1e1500 */
[----:B------:R-:W-:Y:S01]  /*35e0*/  ISETP.GE.AND P4, PT, R112, UR10, PT ;  /* 0x0000000a70007c0c */ /* 0x000fe2000bf86270 */
[----:B------:R-:W-:Y:S01]  /*35f0*/  IMAD.WIDE R112, R113, 0x2, R106 ;  /* 0x0000000271707825 */ /* 0x000fe200078e026a */
[----:B------:R-:W-:Y:S02]  /*3600*/  ISETP.GE.AND P6, PT, R108, UR10, PT ;  /* 0x0000000a6c007c0c */ /* 0x000fe4000bfc6270 */
[----:B------:R-:W-:-:S02]  /*3610*/  ISETP.GE.AND P3, PT, R109, UR10, PT ;  /* 0x0000000a6d007c0c */ /* 0x000fc4000bf66270 */
[----:B------:R-:W-:Y:S02]  /*3620*/  PRMT R177, RZ, 0x7610, R177 ;  /* 0x00007610ffb17816 */ /* 0x000fe400000000b1 */
[----:B------:R-:W-:Y:S01]  /*3630*/  PRMT R125, RZ, 0x7610, R125 ;  /* 0x00007610ff7d7816 */ /* 0x000fe2000000007d */
[----:B0-----:R-:W0:Y:S05]  /*3640*/  LDC R121, c[0x0][0x3a8] ;  /* 0x0000ea00ff797b82 */ /* 0x001e2a0000000800 */
[----:B------:R-:W2:Y:S04]  /*3650*/  @!P5 LDG.E.U16 R125, desc[UR12][R112.64] ;  /* 0x0000000c707dd981 */ /* 0x000ea8000c1e1500 */
[----:B------:R-:W2:Y:S01]  /*3660*/  LDL R113, [R1+0x24] ;  /* 0x0000240001717983 */ /* 0x000ea20000100800 */
[----:B------:R-:W-:Y:S01]  /*3670*/  PRMT R176, RZ, 0x7610, R176 ;  /* 0x00007610ffb07816 */ /* 0x000fe200000000b0 */
[----:B-----5:R-:W-:Y:S01]  /*3680*/  IMAD.WIDE R108, R2, 0x2, R106 ;  /* 0x00000002026c7825 */ /* 0x020fe200078e026a */
[----:B------:R-:W-:-:S04]  /*3690*/  LEA.HI R2, R237, 0x7c, RZ, 0x1b ;  /* 0x0000007ced027811 */ /* 0x000fc800078fd8ff */
[----:B------:R1:W5:Y:S01]  /*36a0*/  @!P0 LDG.E.U16 R177, desc[UR12][R108.64] ;  /* 0x0000000c6cb18981 */ /* 0x000362000c1e1500 */
[----:B------:R-:W-:-:S03]  /*36b0*/  ISETP.GE.AND P0, PT, R2, UR10, PT ;  /* 0x0000000a02007c0c */ /* 0x000fc6000bf06270 */
[----:B------:R-:W5:Y:S01]  /*36c0*/  LDL R2, [R1+0x28] ;  /* 0x0000280001027983 */ /* 0x000f620000100800 */
[----:B---3--:R-:W-:Y:S01]  /*36d0*/  IMAD.WIDE R114, R196, 0x2, R106 ;  /* 0x00000002c4727825 */ /* 0x008fe200078e026a */
[----:B------:R-:W-:-:S03]  /*36e0*/  LOP3.LUT R196, R0, 0x40, RZ, 0xfc, !PT ;  /* 0x0000004000c47812 */ /* 0x000fc600078efcff */
[----:B----4-:R-:W-:-:S05]  /*36f0*/  IMAD.WIDE R110, R111, 0x2, R106 ;  /* 0x000000026f6e7825 */ /* 0x010fca00078e026a */
[----:B------:R3:W4:Y:S01]  /*3700*/  @!P4 LDG.E.U16 R176, desc[UR12][R110.64] ;  /* 0x0000000c6eb0c981 */ /* 0x000722000c1e1500 */
[----:B------:R-:W-:-:S03]  /*3710*/  ISETP.GE.AND P4, PT, R196, UR10, PT ;  /* 0x0000000ac4007c0c */ /* 0x000fc6000bf86270 */
[----:B------:R-:W4:Y:S01]  /*3720*/  LDL R196, [R1+0x2c] ;  /* 0x00002c0001c47983 */ /* 0x000f220000100800 */
[----:B------:R-:W-:-:S05]  /*3730*/  LOP3.LUT R120, R0, 0x38, RZ, 0xfc, !PT ;  /* 0x0000003800787812 */ /* 0x000fca00078efcff */
[----:B0-----:R-:W-:Y:S01]  /*3740*/  IMAD R120, R120, R121, RZ ;  /* 0x0000007978787224 */ /* 0x001fe200078e02ff */
[----:B------:R-:W-:-:S04]  /*3750*/  LOP3.LUT R121, R0, 0x44, RZ, 0xfc, !PT ;  /* 0x0000004400797812 */ /* 0x000fc800078efcff */
[----:B------:R-:W-:Y:S02]  /*3760*/  ISETP.GE.AND P5, PT, R121, UR10, PT ;  /* 0x0000000a79007c0c */ /* 0x000fe4000bfa6270 */
[----:B------:R-:W0:Y:S01]  /*3770*/  LDC R121, c[0x0][0x3a8] ;  /* 0x0000ea00ff797b82 */ /* 0x000e220000000800 */
[----:B------:R-:W-:Y:S01]  /*3780*/  PRMT R214, RZ, 0x7610, R214 ;  /* 0x00007610ffd67816 */ /* 0x000fe200000000d6 */
[----:B-1----:R-:W-:Y:S01]  /*3790*/  IMAD.WIDE R108, R120, 0x2, R106 ;  /* 0x00000002786c7825 */ /* 0x002fe200078e026a */
[----:B------:R-:W-:-:S04]  /*37a0*/  LOP3.LUT R120, R0, 0x48, RZ, 0xfc, !PT ;  /* 0x0000004800787812 */ /* 0x000fc800078efcff */
[----:B------:R1:W4:Y:S01]  /*37b0*/  @!P6 LDG.E.U16 R214, desc[UR12][R114.64] ;  /* 0x0000000c72d6e981 */ /* 0x000322000c1e1500 */
[----:B------:R-:W-:Y:S02]  /*37c0*/  ISETP.GE.AND P6, PT, R120, UR10, PT ;  /* 0x0000000a78007c0c */ /* 0x000fe4000bfc6270 */
[----:B------:R-:W-:Y:S01]  /*37d0*/  LOP3.LUT R120, R0, 0x40, RZ, 0xfc, !PT ;  /* 0x0000004000787812 */ /* 0x000fe200078efcff */
[----:B---3--:R-:W-:Y:S01]  /*37e0*/  IMAD.WIDE R110, R230, 0x2, R106 ;  /* 0x00000002e66e7825 */ /* 0x008fe200078e026a */
[----:B------:R-:W-:Y:S02]  /*37f0*/  PRMT R213, RZ, 0x7610, R213 ;  /* 0x00007610ffd57816 */ /* 0x000fe400000000d5 */
[----:B------:R-:W-:Y:S02]  /*3800*/  PRMT R124, RZ, 0x7610, R124 ;  /* 0x00007610ff7c7816 */ /* 0x000fe4000000007c */
[----:B------:R-:W-:Y:S02]  /*3810*/  PRMT R126, RZ, 0x7610, R126 ;  /* 0x00007610ff7e7816 */ /* 0x000fe4000000007e */
[----:B------:R-:W3:Y:S01]  /*3820*/  @!P2 LDG.E.U16 R213, desc[UR12][R110.64] ;  /* 0x0000000c6ed5a981 */ /* 0x000ee2000c1e1500 */
[----:B-1----:R-:W-:-:S03]  /*3830*/  LOP3.LUT R115, R0, 0x54, RZ, 0xfc, !PT ;  /* 0x0000005400737812 */ /* 0x002fc600078efcff */
[----:B------:R1:W3:Y:S01]  /*3840*/  @!P3 LDG.E.U16 R124, desc[UR12][R108.64] ;  /* 0x0000000c6c7cb981 */ /* 0x0002e2000c1e1500 */
[----:B0-----:R-:W-:Y:S01]  /*3850*/  IMAD R120, R120, R121, RZ ;  /* 0x0000007978787224 */ /* 0x001fe200078e02ff */
[----:B------:R-:W-:-:S04]  /*3860*/  LOP3.LUT R121, R0, 0x4c, RZ, 0xfc, !PT ;  /* 0x0000004c00797812 */ /* 0x000fc800078efcff */
[----:B------:R-:W-:Y:S02]  /*3870*/  ISETP.GE.AND P3, PT, R121, UR10, PT ;  /* 0x0000000a79007c0c */ /* 0x000fe4000bf66270 */
[----:B------:R-:W0:Y:S01]  /*3880*/  LDC R121, c[0x0][0x3a8] ;  /* 0x0000ea00ff797b82 */ /* 0x000e220000000800 */
[----:B------:R-:W-:Y:S01]  /*3890*/  PRMT R127, RZ, 0x7610, R127 ;  /* 0x00007610ff7f7816 */ /* 0x000fe2000000007f */
[----:B-1----:R-:W-:Y:S01]  /*38a0*/  IMAD.WIDE R108, R120, 0x2, R106 ;  /* 0x00000002786c7825 */ /* 0x002fe200078e026a */
[----:B------:R-:W-:Y:S02]  /*38b0*/  PRMT R212, RZ, 0x7610, R212 ;  /* 0x00007610ffd47816 */ /* 0x000fe400000000d4 */
[----:B------:R-:W-:Y:S02]  /*38c0*/  LOP3.LUT R114, R0, 0x58, RZ, 0xfc, !PT ;  /* 0x0000005800727812 */ /* 0x000fe400078efcff */
[----:B------:R-:W3:Y:S01]  /*38d0*/  @!P4 LDG.E.U16 R127, desc[UR12][R108.64] ;  /* 0x0000000c6c7fc981 */ /* 0x000ee2000c1e1500 */
[----:B------:R-:W-:-:S02]  /*38e0*/  PRMT R211, RZ, 0x7610, R211 ;  /* 0x00007610ffd37816 */ /* 0x000fc400000000d3 */
[----:B------:R-:W-:-:S04]  /*38f0*/  LOP3.LUT R120, R0, 0x50, RZ, 0xfc, !PT ;  /* 0x0000005000787812 */ /* 0x000fc800078efcff */
[----:B------:R-:W-:Y:S01]  /*3900*/  ISETP.GE.AND P2, PT, R120, UR10, PT ;  /* 0x0000000a78007c0c */ /* 0x000fe2000bf46270 */
[----:B--2---:R-:W-:-:S05]  /*3910*/  IMAD.WIDE R110, R113, 0x2, R106 ;  /* 0x00000002716e7825 */ /* 0x004fca00078e026a */
[----:B------:R1:W2:Y:S01]  /*3920*/  @!P5 LDG.E.U16 R212, desc[UR12][R110.64] ;  /* 0x0000000c6ed4d981 */ /* 0x0002a2000c1e1500 */
[----:B------:R-:W-:Y:S02]  /*3930*/  ISETP.GE.AND P5, PT, R114, UR10, PT ;  /* 0x0000000a72007c0c */ /* 0x000fe4000bfa6270 */
[----:B------:R-:W-:Y:S01]  /*3940*/  LOP3.LUT R114, R0, 0x60, RZ, 0xfc, !PT ;  /* 0x0000006000727812 */ /* 0x000fe200078efcff */
[----:B0-----:R-:W-:Y:S01]  /*3950*/  IMAD R120, R120, R121, RZ ;  /* 0x0000007978787224 */ /* 0x001fe200078e02ff */
[----:B------:R-:W-:Y:S01]  /*3960*/  PRMT R129, RZ, 0x7610, R129 ;  /* 0x00007610ff817816 */ /* 0x000fe20000000081 */
[----:B------:R-:W0:Y:S02]  /*3970*/  LDC R121, c[0x0][0x3a8] ;  /* 0x0000ea00ff797b82 */ /* 0x000e240000000800 */
[----:B-1----:R-:W-:-:S05]  /*3980*/  IMAD.WIDE R110, R120, 0x2, R106 ;  /* 0x00000002786e7825 */ /* 0x002fca00078e026a */
[----:B------:R1:W2:Y:S01]  /*3990*/  @!P2 LDG.E.U16 R129, desc[UR12][R110.64] ;  /* 0x0000000c6e81a981 */ /* 0x0002a2000c1e1500 */
[----:B------:R-:W-:Y:S02]  /*39a0*/  PRMT R128, RZ, 0x7610, R128 ;  /* 0x00007610ff807816 */ /* 0x000fe40000000080 */
[----:B------:R-:W-:Y:S02]  /*39b0*/  LOP3.LUT R120, R0, 0x54, RZ, 0xfc, !PT ;  /* 0x0000005400787812 */ /* 0x000fe400078efcff */
[----:B------:R-:W-:-:S03]  /*39c0*/  PRMT R210, RZ, 0x7610, R210 ;  /* 0x00007610ffd27816 */ /* 0x000fc600000000d2 */
[----:B0-----:R-:W-:Y:S02]  /*39d0*/  IMAD R120, R120, R121, RZ ;  /* 0x0000007978787224 */ /* 0x001fe400078e02ff */
[----:B------:R-:W0:Y:S01]  /*39e0*/  LDC R121, c[0x0][0x3a8] ;  /* 0x0000ea00ff797b82 */ /* 0x000e220000000800 */
[----:B------:R-:W-:Y:S02]  /*39f0*/  PRMT R209, RZ, 0x7610, R209 ;  /* 0x00007610ffd17816 */ /* 0x000fe400000000d1 */
[----:B------:R-:W-:Y:S02]  /*3a00*/  PRMT R208, RZ, 0x7610, R208 ;  /* 0x00007610ffd07816 */ /* 0x000fe400000000d0 */
[----:B------:R-:W-:Y:S02]  /*3a10*/  PRMT R131, RZ, 0x7610, R131 ;  /* 0x00007610ff837816 */ /* 0x000fe40000000083 */
[----:B------:R-:W-:Y:S02]  /*3a20*/  PRMT R184, RZ, 0x7610, R184 ;  /* 0x00007610ffb87816 */ /* 0x000fe400000000b8 */
[----:B------:R-:W-:Y:S01]  /*3a30*/  PRMT R130, RZ, 0x7610, R130 ;  /* 0x00007610ff827816 */ /* 0x000fe20000000082 */
[----:B-----5:R-:W-:-:S05]  /*3a40*/  IMAD.WIDE R112, R2, 0x2, R106 ;  /* 0x0000000202707825 */ /* 0x020fca00078e026a */
[----:B------:R-:W5:Y:S01]  /*3a50*/  @!P6 LDG.E.U16 R126, desc[UR12][R112.64] ;  /* 0x0000000c707ee981 */ /* 0x000f62000c1e1500 */
[----:B------:R-:W-:Y:S02]  /*3a60*/  ISETP.GE.AND P6, PT, R115, UR10, PT ;  /* 0x0000000a73007c0c */ /* 0x000fe4000bfc6270 */
[----:B------:R-:W0:Y:S01]  /*3a70*/  LDC R115, c[0x0][0x3a8] ;  /* 0x0000ea00ff737b82 */ /* 0x000e220000000800 */
[----:B----4-:R-:W-:-:S05]  /*3a80*/  IMAD.WIDE R108, R196, 0x2, R106 ;  /* 0x00000002c46c7825 */ /* 0x010fca00078e026a */
[----:B------:R4:W2:Y:S01]  /*3a90*/  @!P3 LDG.E.U16 R211, desc[UR12][R108.64] ;  /* 0x0000000c6cd3b981 */ /* 0x0008a2000c1e1500 */
[----:B------:R-:W-:Y:S02]  /*3aa0*/  ISETP.GE.AND P3, PT, R114, UR10, PT ;  /* 0x0000000a72007c0c */ /* 0x000fe4000bf66270 */
[----:B------:R-:W-:-:S05]  /*3ab0*/  LOP3.LUT R114, R0, 0x58, RZ, 0xfc, !PT ;  /* 0x0000005800727812 */ /* 0x000fca00078efcff */
[----:B0-----:R-:W-:Y:S01]  /*3ac0*/  IMAD R114, R114, R115, RZ ;  /* 0x0000007372727224 */ /* 0x001fe200078e02ff */
[----:B------:R-:W-:-:S04]  /*3ad0*/  LOP3.LUT R115, R0, 0x64, RZ, 0xfc, !PT ;  /* 0x0000006400737812 */ /* 0x000fc800078efcff */
[----:B------:R-:W-:Y:S02]  /*3ae0*/  ISETP.GE.AND P2, PT, R115, UR10, PT ;  /* 0x0000000a73007c0c */ /* 0x000fe4000bf46270 */
[----:B------:R-:W0:Y:S01]  /*3af0*/  LDC R115, c[0x0][0x3a8] ;  /* 0x0000ea00ff737b82 */ /* 0x000e220000000800 */
[----:B-1----:R-:W-:Y:S01]  /*3b00*/  IMAD.WIDE R110, R114, 0x2, R106 ;  /* 0x00000002726e7825 */ /* 0x002fe200078e026a */
[----:B------:R-:W-:-:S04]  /*3b10*/  LOP3.LUT R114, R0, 0x68, RZ, 0xfc, !PT ;  /* 0x0000006800727812 */ /* 0x000fc800078efcff */
[----:B------:R-:W2:Y:S01]  /*3b20*/  @!P5 LDG.E.U16 R128, desc[UR12][R110.64] ;  /* 0x0000000c6e80d981 */ /* 0x000ea2000c1e1500 */
[----:B------:R-:W-:Y:S02]  /*3b30*/  ISETP.GE.AND P5, PT, R114, UR10, PT ;  /* 0x0000000a72007c0c */ /* 0x000fe4000bfa6270 */
[----:B------:R-:W-:Y:S01]  /*3b40*/  LOP3.LUT R114, R0, 0x60, RZ, 0xfc, !PT ;  /* 0x0000006000727812 */ /* 0x000fe200078efcff */
[----:B----4-:R-:W-:-:S05]  /*3b50*/  IMAD.WIDE R108, R120, 0x2, R106 ;  /* 0x00000002786c7825 */ /* 0x010fca00078e026a */
[----:B------:R1:W4:Y:S01]  /*3b60*/  @!P6 LDG.E.U16 R210, desc[UR12][R108.64] ;  /* 0x0000000c6cd2e981 */ /* 0x000322000c1e1500 */
[----:B0-----:R-:W-:-:S04]  /*3b70*/  IMAD R114, R114, R115, RZ ;  /* 0x0000007372727224 */ /* 0x001fc800078e02ff */
[--C-:B-1----:R-:W-:Y:S02]  /*3b80*/  IMAD.WIDE R108, R114, 0x2, R106.reuse ;  /* 0x00000002726c7825 */ /* 0x102fe400078e026a */
[----:B------:R-:W0:Y:S01]  /*3b90*/  LDC R114, c[0x0][0x3a8] ;  /* 0x0000ea00ff727b82 */ /* 0x000e220000000800 */
[----:B------:R-:W-:Y:S02]  /*3ba0*/  LEA.HI R2, R237, 0x9c, RZ, 0x1b ;  /* 0x0000009ced027811 */ /* 0x000fe400078fd8ff */
[----:B------:R-:W-:Y:S01]  /*3bb0*/  LOP3.LUT R120, R0, 0x64, RZ, 0xfc, !PT ;  /* 0x0000006400787812 */ /* 0x000fe200078efcff */
[----:B------:R-:W-:Y:S01]  /*3bc0*/  IMAD.WIDE R112, R231, 0x2, R106 ;  /* 0x00000002e7707825 */ /* 0x000fe200078e026a */
[----:B------:R-:W-:Y:S01]  /*3bd0*/  ISETP.GE.AND P4, PT, R2, UR10, PT ;  /* 0x0000000a02007c0c */ /* 0x000fe2000bf86270 */
[----:B------:R-:W2:Y:S01]  /*3be0*/  @!P3 LDG.E.U16 R131, desc[UR12][R108.64] ;  /* 0x0000000c6c83b981 */ /* 0x000ea2000c1e1500 */
[----:B------:R-:W-:Y:S01]  /*3bf0*/  LOP3.LUT R2, R0, 0x68, RZ, 0xfc, !PT ;  /* 0x0000006800027812 */ /* 0x000fe200078efcff */
[----:B------:R-:W-:-:S02]  /*3c00*/  IMAD R120, R120, R121, RZ ;  /* 0x0000007978787224 */ /* 0x000fc400078e02ff */
[----:B------:R1:W2:Y:S02]  /*3c10*/  @!P1 LDG.E.U16 R209, desc[UR12][R112.64] ;  /* 0x0000000c70d19981 */ /* 0x0002a4000c1e1500 */
[----:B0-----:R-:W-:Y:S01]  /*3c20*/  IMAD R2, R2, R114, RZ ;  /* 0x0000007202027224 */ /* 0x001fe200078e02ff */
[----:B------:R-:W-:-:S04]  /*3c30*/  LOP3.LUT R114, R0, 0x74, RZ, 0xfc, !PT ;  /* 0x0000007400727812 */ /* 0x000fc800078efcff */
[----:B------:R-:W-:Y:S02]  /*3c40*/  ISETP.GE.AND P6, PT, R114, UR10, PT ;  /* 0x0000000a72007c0c */ /* 0x000fe4000bfc6270 */
[----:B------:R-:W0:Y:S01]  /*3c50*/  LDC R114, c[0x0][0x3a8] ;  /* 0x0000ea00ff727b82 */ /* 0x000e220000000800 */
[----:B------:R-:W-:-:S04]  /*3c60*/  IMAD.WIDE R110, R120, 0x2, R106 ;  /* 0x00000002786e7825 */ /* 0x000fc800078e026a */
[----:B-1----:R-:W-:Y:S01]  /*3c70*/  IMAD.WIDE R112, R2, 0x2, R106 ;  /* 0x0000000202707825 */ /* 0x002fe200078e026a */
[C---:B------:R-:W-:Y:S01]  /*3c80*/  LOP3.LUT R2, R0.reuse, 0x78, RZ, 0xfc, !PT ;  /* 0x0000007800027812 */ /* 0x040fe200078efcff */
[----:B------:R-:W2:Y:S01]  /*3c90*/  @!P2 LDG.E.U16 R208, desc[UR12][R110.64] ;  /* 0x0000000c6ed0a981 */ /* 0x000ea2000c1e1500 */
[----:B------:R-:W-:Y:S01]  /*3ca0*/  LOP3.LUT R115, R0, 0x6c, RZ, 0xfc, !PT ;  /* 0x0000006c00737812 */ /* 0x000fe200078efcff */
[----:B------:R-:W1:Y:S01]  /*3cb0*/  LDC R120, c[0x0][0x3a8] ;  /* 0x0000ea00ff787b82 */ /* 0x000e620000000800 */
[----:B------:R-:W-:Y:S01]  /*3cc0*/  ISETP.GE.AND P2, PT, R2, UR10, PT ;  /* 0x0000000a02007c0c */ /* 0x000fe2000bf46270 */
[----:B------:R0:W2:Y:S01]  /*3cd0*/  @!P5 LDG.E.U16 R130, desc[UR12][R112.64] ;  /* 0x0000000c7082d981 */ /* 0x0000a2000c1e1500 */
[----:B------:R-:W-:-:S05]  /*3ce0*/  LOP3.LUT R2, R0, 0x70, RZ, 0xfc, !PT ;  /* 0x0000007000027812 */ /* 0x000fca00078efcff */
[----:B0-----:R-:W-:Y:S02]  /*3cf0*/  IMAD R2, R2, R114, RZ ;  /* 0x0000007202027224 */ /* 0x001fe400078e02ff */
[----:B------:R-:W0:Y:S01]  /*3d00*/  LDC R114, c[0x0][0x3a8] ;  /* 0x0000ea00ff727b82 */ /* 0x000e220000000800 */
[----:B------:R-:W-:Y:S02]  /*3d10*/  ISETP.GE.AND P1, PT, R115, UR10, PT ;  /* 0x0000000a73007c0c */ /* 0x000fe4000bf26270 */
[----:B------:R-:W-:Y:S01]  /*3d20*/  LOP3.LUT R115, R0, 0x70, RZ, 0xfc, !PT ;  /* 0x0000007000737812 */ /* 0x000fe200078efcff */
[----:B------:R-:W-:-:S03]  /*3d30*/  IMAD.WIDE R108, R2, 0x2, R106 ;  /* 0x00000002026c7825 */ /* 0x000fc600078e026a */
[----:B------:R-:W-:Y:S02]  /*3d40*/  ISETP.GE.AND P3, PT, R115, UR10, PT ;  /* 0x0000000a73007c0c */ /* 0x000fe4000bf66270 */
[C---:B------:R-:W-:Y:S02]  /*3d50*/  LOP3.LUT R2, R0.reuse, 0x78, RZ, 0xfc, !PT ;  /* 0x0000007800027812 */ /* 0x040fe400078efcff */
[----:B------:R-:W-:Y:S02]  /*3d60*/  LOP3.LUT R115, R0, 0x6c, RZ, 0xfc, !PT ;  /* 0x0000006c00737812 */ /* 0x000fe400078efcff */
[----:B------:R-:W-:-:S07]  /*3d70*/  PRMT R207, RZ, 0x7610, R207 ;  /* 0x00007610ffcf7816 */ /* 0x000fce00000000cf */
[----:B------:R-:W2:Y:S01]  /*3d80*/  @!P3 LDG.E.U16 R184, desc[UR12][R108.64] ;  /* 0x0000000c6cb8b981 */ /* 0x000ea2000c1e1500 */
[----:B0-----:R-:W-:Y:S01]  /*3d90*/  IMAD R2, R2, R114, RZ ;  /* 0x0000007202027224 */ /* 0x001fe200078e02ff */
[----:B------:R-:W-:Y:S01]  /*3da0*/  LOP3.LUT R114, R0, 0x84, RZ, 0xfc, !PT ;  /* 0x0000008400727812 */ /* 0x000fe200078efcff */
[----:B-1----:R-:W-:Y:S01]  /*3db0*/  IMAD R115, R115, R120, RZ ;  /* 0x0000007873737224 */ /* 0x002fe200078e02ff */
[----:B------:R-:W-:Y:S01]  /*3dc0*/  PRMT R181, RZ, 0x7610, R181 ;  /* 0x00007610ffb57816 */ /* 0x000fe200000000b5 */
[----:B------:R-:W0:Y:S01]  /*3dd0*/  LDC R120, c[0x0][0x3a8] ;  /* 0x0000ea00ff787b82 */ /* 0x000e220000000800 */
[----:B------:R-:W-:Y:S01]  /*3de0*/  ISETP.GE.AND P3, PT, R114, UR10, PT ;  /* 0x0000000a72007c0c */ /* 0x000fe2000bf66270 */
[----:B------:R-:W-:-:S05]  /*3df0*/  IMAD.WIDE R112, R115, 0x2, R106 ;  /* 0x0000000273707825 */ /* 0x000fca00078e026a */
[----:B------:R1:W2:Y:S01]  /*3e00*/  @!P1 LDG.E.U16 R207, desc[UR12][R112.64] ;  /* 0x0000000c70cf9981 */ /* 0x0002a2000c1e1500 */
[----:B------:R-:W0:Y:S01]  /*3e10*/  LDC R114, c[0x0][0x3a8] ;  /* 0x0000ea00ff727b82 */ /* 0x000e220000000800 */
[----:B-1----:R-:W-:Y:S01]  /*3e20*/  IMAD.WIDE R112, R2, 0x2, R106 ;  /* 0x0000000202707825 */ /* 0x002fe200078e026a */
[----:B------:R-:W-:-:S04]  /*3e30*/  LOP3.LUT R2, R0, 0x88, RZ, 0xfc, !PT ;  /* 0x0000008800027812 */ /* 0x000fc800078efcff */
[----:B------:R1:W2:Y:S01]  /*3e40*/  @!P2 LDG.E.U16 R181, desc[UR12][R112.64] ;  /* 0x0000000c70b5a981 */ /* 0x0002a2000c1e1500 */
[----:B------:R-:W-:Y:S02]  /*3e50*/  ISETP.GE.AND P2, PT, R2, UR10, PT ;  /* 0x0000000a02007c0c */ /* 0x000fe4000bf46270 */
[----:B------:R-:W-:-:S05]  /*3e60*/  LOP3.LUT R2, R0, 0x80, RZ, 0xfc, !PT ;  /* 0x0000008000027812 */ /* 0x000fca00078efcff */
[----:B0-----:R-:W-:Y:S02]  /*3e70*/  IMAD R2, R2, R114, RZ ;  /* 0x0000007202027224 */ /* 0x001fe400078e02ff */
[----:B------:R-:W0:Y:S02]  /*3e80*/  LDC R114, c[0x0][0x3a8] ;  /* 0x0000ea00ff727b82 */ /* 0x000e240000000800 */
[----:B------:R-:W-:Y:S01]  /*3e90*/  IMAD.WIDE R108, R2, 0x2, R106 ;  /* 0x00000002026c7825 */ /* 0x000fe200078e026a */
[----:B------:R-:W-:Y:S02]  /*3ea0*/  LOP3.LUT R2, R0, 0x88, RZ, 0xfc, !PT ;  /* 0x0000008800027812 */ /* 0x000fe400078efcff */
[----:B------:R-:W-:Y:S01]  /*3eb0*/  PRMT R205, RZ, 0x7610, R205 ;  /* 0x00007610ffcd7816 */ /* 0x000fe200000000cd */
[----:B-1----:R-:W-:Y:S01]  /*3ec0*/  IMAD.WIDE R112, R232, 0x2, R106 ;  /* 0x00000002e8707825 */ /* 0x002fe200078e026a */
[----:B------:R-:W-:-:S04]  /*3ed0*/  LOP3.LUT R115, R0, 0x74, RZ, 0xfc, !PT ;  /* 0x0000007400737812 */ /* 0x000fc800078efcff */
[----:B------:R1:W2:Y:S01]  /*3ee0*/  @!P0 LDG.E.U16 R205, desc[UR12][R112.64] ;  /* 0x0000000c70cd8981 */ /* 0x0002a2000c1e1500 */
[----:B------:R-:W-:Y:S02]  /*3ef0*/  IMAD R115, R115, R120, RZ ;  /* 0x0000007873737224 */ /* 0x000fe400078e02ff */
[----:B------:R-:W3:Y:S01]  /*3f00*/  LDC R120, c[0x0][0x3a8] ;  /* 0x0000ea00ff787b82 */ /* 0x000ee20000000800 */
[----:B0-----:R-:W-:Y:S02]  /*3f10*/  IMAD R2, R2, R114, RZ ;  /* 0x0000007202027224 */ /* 0x001fe400078e02ff */
[----:B------:R-:W-:Y:S01]  /*3f20*/  IMAD.WIDE R110, R115, 0x2, R106 ;  /* 0x00000002736e7825 */ /* 0x000fe200078e026a */
[----:B------:R-:W-:-:S04]  /*3f30*/  PRMT R206, RZ, 0x7610, R206 ;  /* 0x00007610ffce7816 */ /* 0x000fc800000000ce */
[----:B------:R-:W0:Y:S01]  /*3f40*/  LDC R114, c[0x0][0x3a8] ;  /* 0x0000ea00ff727b82 */ /* 0x000e220000000800 */
[----:B-1----:R-:W-:Y:S01]  /*3f50*/  IMAD.WIDE R112, R2, 0x2, R106 ;  /* 0x0000000202707825 */ /* 0x002fe200078e026a */
[C---:B------:R-:W-:Y:S02]  /*3f60*/  LOP3.LUT R115, R0.reuse, 0x80, RZ, 0xfc, !PT ;  /* 0x0000008000737812 */ /* 0x040fe400078efcff */
[----:B------:R-:W-:Y:S01]  /*3f70*/  PRMT R137, RZ, 0x7610, R137 ;  /* 0x00007610ff897816 */ /* 0x000fe20000000089 */
[----:B------:R1:W2:Y:S03]  /*3f80*/  @!P6 LDG.E.U16 R206, desc[UR12][R110.64] ;  /* 0x0000000c6ecee981 */ /* 0x0002a6000c1e1500 */
[----:B------:R-:W4:Y:S01]  /*3f90*/  LDC R2, c[0x0][0x3a8] ;  /* 0x0000ea00ff027b82 */ /* 0x000f220000000800 */
[----:B------:R-:W-:Y:S02]  /*3fa0*/  ISETP.GE.AND P1, PT, R115, UR10, PT ;  /* 0x0000000a73007c0c */ /* 0x000fe4000bf26270 */
[----:B------:R-:W-:-:S05]  /*3fb0*/  LOP3.LUT R115, R0, 0x84, RZ, 0xfc, !PT ;  /* 0x0000008400737812 */ /* 0x000fca00078efcff */
[----:B---3--:R-:W-:Y:S01]  /*3fc0*/  IMAD R115, R115, R120, RZ ;  /* 0x0000007873737224 */ /* 0x008fe200078e02ff */
[----:B------:R-:W-:Y:S01]  /*3fd0*/  PRMT R204, RZ, 0x7610, R204 ;  /* 0x00007610ffcc7816 */ /* 0x000fe200000000cc */
[----:B------:R-:W3:Y:S02]  /*3fe0*/  LDC R120, c[0x0][0x3a8] ;  /* 0x0000ea00ff787b82 */ /* 0x000ee40000000800 */
[----:B-1----:R-:W-:Y:S02]  /*3ff0*/  IMAD.WIDE R110, R115, 0x2, R106 ;  /* 0x00000002736e7825 */ /* 0x002fe400078e026a */
[----:B------:R1:W2:Y:S04]  /*4000*/  @!P1 LDG.E.U16 R137, desc[UR12][R108.64] ;  /* 0x0000000c6c899981 */ /* 0x0002a8000c1e1500 */
[----:B------:R-:W3:Y:S01]  /*4010*/  LDC R115, c[0x0][0x3a8] ;  /* 0x0000ea00ff737b82 */ /* 0x000ee20000000800 */
[----:B------:R-:W-:Y:S01]  /*4020*/  PRMT R136, RZ, 0x7610, R136 ;  /* 0x00007610ff887816 */ /* 0x000fe20000000088 */
[----:B0-----:R-:W-:Y:S01]  /*4030*/  IMAD R114, R250, R114, RZ ;  /* 0x00000072fa727224 */ /* 0x001fe200078e02ff */
[----:B------:R-:W2:Y:S01]  /*4040*/  @!P3 LDG.E.U16 R204, desc[UR12][R110.64] ;  /* 0x0000000c6eccb981 */ /* 0x000ea2000c1e1500 */
[----:B----4-:R-:W-:-:S03]  /*4050*/  IMAD R2, R252, R2, RZ ;  /* 0x00000002fc027224 */ /* 0x010fc600078e02ff */
[----:B------:R0:W4:Y:S01]  /*4060*/  @!P2 LDG.E.U16 R136, desc[UR12][R112.64] ;  /* 0x0000000c7088a981 */ /* 0x000122000c1e1500 */
[--C-:B-1----:R-:W-:Y:S02]  /*4070*/  IMAD.WIDE R108, R2, 0x2, R106.reuse ;  /* 0x00000002026c7825 */ /* 0x102fe400078e026a */
[----:B------:R-:W1:Y:S01]  /*4080*/  LDC R2, c[0x0][0x3a8] ;  /* 0x0000ea00ff027b82 */ /* 0x000e620000000800 */
[----:B------:R-:W-:Y:S01]  /*4090*/  ISETP.GE.AND P3, PT, R249, UR10, PT ;  /* 0x0000000af9007c0c */ /* 0x000fe2000bf66270 */
[----:B0-----:R-:W-:-:S04]  /*40a0*/  IMAD.WIDE R112, R114, 0x2, R106 ;  /* 0x0000000272707825 */ /* 0x001fc800078e026a */
[----:B---3--:R-:W-:-:S04]  /*40b0*/  IMAD R115, R251, R115, RZ ;  /* 0x00000073fb737224 */ /* 0x008fc800078e02ff */
[----:B------:R-:W-:-:S04]  /*40c0*/  IMAD.WIDE R110, R115, 0x2, R106 ;  /* 0x00000002736e7825 */ /* 0x000fc800078e026a */
[----:B-1----:R-:W-:-:S04]  /*40d0*/  IMAD R2, R249, R2, RZ ;  /* 0x00000002f9027224 */ /* 0x002fc800078e02ff */
[----:B------:R-:W-:Y:S02]  /*40e0*/  IMAD.WIDE R114, R2, 0x2, R106 ;  /* 0x0000000202727825 */ /* 0x000fe400078e026a */
[----:B------:R-:W0:Y:S01]  /*40f0*/  LDC R2, c[0x0][0x3a8] ;  /* 0x0000ea00ff027b82 */ /* 0x000e220000000800 */
[----:B------:R-:W-:Y:S02]  /*4100*/  PRMT R138, RZ, 0x7610, R138 ;  /* 0x00007610ff8a7816 */ /* 0x000fe4000000008a */
[----:B------:R-:W-:Y:S02]  /*4110*/  ISETP.GE.AND P2, PT, R250, UR10, PT ;  /* 0x0000000afa007c0c */ /* 0x000fe4000bf46270 */
[----:B------:R-:W-:Y:S02]  /*4120*/  ISETP.GE.AND P1, PT, R251, UR10, PT ;  /* 0x0000000afb007c0c */ /* 0x000fe4000bf26270 */
[----:B------:R1:W3:Y:S01]  /*4130*/  @!P3 LDG.E.U16 R138, desc[UR12][R114.64] ;  /* 0x0000000c728ab981 */ /* 0x0002e2000c1e1500 */
[----:B------:R-:W-:Y:S01]  /*4140*/  PRMT R202, RZ, 0x7610, R202 ;  /* 0x00007610ffca7816 */ /* 0x000fe200000000ca */
[----:B------:R-:W-:Y:S01]  /*4150*/  IMAD R120, R248, R120, RZ ;  /* 0x00000078f8787224 */ /* 0x000fe200078e02ff */
[----:B------:R-:W-:-:S06]  /*4160*/  PRMT R139, RZ, 0x7610, R139 ;  /* 0x00007610ff8b7816 */ /* 0x000fcc000000008b */
[----:B------:R0:W2:Y:S01]  /*4170*/  @!P2 LDG.E.U16 R202, desc[UR12][R112.64] ;  /* 0x0000000c70caa981 */ /* 0x0000a2000c1e1500 */
[----:B-1----:R-:W1:Y:S03]  /*4180*/  LDC R114, c[0x0][0x3a8] ;  /* 0x0000ea00ff727b82 */ /* 0x002e660000000800 */
[----:B------:R0:W2:Y:S02]  /*4190*/  @!P1 LDG.E.U16 R139, desc[UR12][R110.64] ;  /* 0x0000000c6e8b9981 */ /* 0x0000a4000c1e1500 */
[----:B0-----:R-:W-:Y:S01]  /*41a0*/  IMAD R2, R247, R2, RZ ;  /* 0x00000002f7027224 */ /* 0x001fe200078e02ff */
[----:B------:R-:W-:Y:S01]  /*41b0*/  ISETP.GE.AND P0, PT, R252, UR10, PT ;  /* 0x0000000afc007c0c */ /* 0x000fe2000bf06270 */
[----:B------:R-:W-:Y:S01]  /*41c0*/  IMAD.WIDE R112, R120, 0x2, R106 ;  /* 0x0000000278707825 */ /* 0x000fe200078e026a */
[----:B------:R-:W-:Y:S01]  /*41d0*/  PRMT R167, RZ, 0x7610, R167 ;  /* 0x00007610ffa77816 */ /* 0x000fe200000000a7 */
[----:B------:R-:W0:Y:S01]  /*41e0*/  LDC R120, c[0x0][0x3a8] ;  /* 0x0000ea00ff787b82 */ /* 0x000e220000000800 */
[----:B------:R-:W-:Y:S01]  /*41f0*/  ISETP.GE.AND P1, PT, R248, UR10, PT ;  /* 0x0000000af8007c0c */ /* 0x000fe2000bf26270 */
[----:B------:R-:W-:-:S06]  /*4200*/  IMAD.WIDE R110, R2, 0x2, R106 ;  /* 0x00000002026e7825 */ /* 0x000fcc00078e026a */
[----:B------:R-:W5:Y:S01]  /*4210*/  LDC R2, c[0x0][0x3a8] ;  /* 0x0000ea00ff027b82 */ /* 0x000f620000000800 */
[----:B------:R-:W-:Y:S01]  /*4220*/  PRMT R203, RZ, 0x7610, R203 ;  /* 0x00007610ffcb7816 */ /* 0x000fe200000000cb */
[----:B-1----:R-:W-:-:S04]  /*4230*/  IMAD R114, R242, R114, RZ ;  /* 0x00000072f2727224 */ /* 0x002fc800078e02ff */
[----:B------:R1:W2:Y:S02]  /*4240*/  @!P1 LDG.E.U16 R167, desc[UR12][R112.64] ;  /* 0x0000000c70a79981 */ /* 0x0002a4000c1e1500 */
[----:B------:R-:W5:Y:S01]  /*4250*/  LDC R115, c[0x0][0x3a8] ;  /* 0x0000ea00ff737b82 */ /* 0x000f620000000800 */
[----:B------:R-:W-:Y:S01]  /*4260*/  ISETP.GE.AND P2, PT, R247, UR10, PT ;  /* 0x0000000af7007c0c */ /* 0x000fe2000bf46270 */
[----:B------:R1:W2:Y:S01]  /*4270*/  @!P0 LDG.E.U16 R203, desc[UR12][R108.64] ;  /* 0x0000000c6ccb8981 */ /* 0x0002a2000c1e1500 */
[----:B------:R-:W-:Y:S01]  /*4280*/  PRMT R201, RZ, 0x7610, R201 ;  /* 0x00007610ffc97816 */ /* 0x000fe200000000c9 */
[----:B-1----:R-:W-:-:S04]  /*4290*/  IMAD.WIDE R112, R114, 0x2, R106 ;  /* 0x0000000272707825 */ /* 0x002fc800078e026a */
[----:B------:R-:W1:Y:S01]  /*42a0*/  LDC R114, c[0x0][0x3a8] ;  /* 0x0000ea00ff727b82 */ /* 0x000e620000000800 */
[----:B------:R-:W-:-:S04]  /*42b0*/  IMAD.WIDE R108, R233, 0x2, R106 ;  /* 0x00000002e96c7825 */ /* 0x000fc800078e026a */
[----:B0-----:R-:W-:Y:S01]  /*42c0*/  IMAD R120, R246, R120, RZ ;  /* 0x00000078f6787224 */ /* 0x001fe200078e02ff */
[----:B------:R-:W-:Y:S01]  /*42d0*/  PRMT R200, RZ, 0x7610, R200 ;  /* 0x00007610ffc87816 */ /* 0x000fe200000000c8 */
[----:B------:R0:W2:Y:S01]  /*42e0*/  @!P4 LDG.E.U16 R201, desc[UR12][R108.64] ;  /* 0x0000000c6cc9c981 */ /* 0x0000a2000c1e1500 */
[C---:B------:R-:W-:Y:S01]  /*42f0*/  ISETP.GE.AND P0, PT, R245.reuse, UR10, PT ;  /* 0x0000000af5007c0c */ /* 0x040fe2000bf06270 */
[----:B-----5:R-:W-:Y:S01]  /*4300*/  IMAD R2, R245, R2, RZ ;  /* 0x00000002f5027224 */ /* 0x020fe200078e02ff */
[----:B------:R-:W-:Y:S02]  /*4310*/  PRMT R199, RZ, 0x7610, R199 ;  /* 0x00007610ffc77816 */ /* 0x000fe400000000c7 */
[----:B------:R5:W2:Y:S01]  /*4320*/  @!P2 LDG.E.U16 R200, desc[UR12][R110.64] ;  /* 0x0000000c6ec8a981 */ /* 0x000aa2000c1e1500 */
[--C-:B0-----:R-:W-:Y:S02]  /*4330*/  IMAD.WIDE R108, R120, 0x2, R106.reuse ;  /* 0x00000002786c7825 */ /* 0x101fe400078e026a */
[----:B------:R-:W0:Y:S01]  /*4340*/  LDC R120, c[0x0][0x3a8] ;  /* 0x0000ea00ff787b82 */ /* 0x000e220000000800 */
[----:B------:R-:W-:Y:S01]  /*4350*/  ISETP.GE.AND P2, PT, R243, UR10, PT ;  /* 0x0000000af3007c0c */ /* 0x000fe2000bf46270 */
[----:B-----5:R-:W-:Y:S01]  /*4360*/  IMAD.WIDE R110, R2, 0x2, R106 ;  /* 0x00000002026e7825 */ /* 0x020fe200078e026a */
[----:B------:R-:W-:-:S03]  /*4370*/  ISETP.GE.AND P3, PT, R246, UR10, PT ;  /* 0x0000000af6007c0c */ /* 0x000fc6000bf66270 */
[----:B------:R-:W-:Y:S01]  /*4380*/  IMAD R115, R243, R115, RZ ;  /* 0x00000073f3737224 */ /* 0x000fe200078e02ff */
[----:B------:R5:W2:Y:S01]  /*4390*/  @!P0 LDG.E.U16 R199, desc[UR12][R110.64] ;  /* 0x0000000c6ec78981 */ /* 0x000aa2000c1e1500 */
[----:B------:R-:W-:Y:S01]  /*43a0*/  PRMT R198, RZ, 0x7610, R198 ;  /* 0x00007610ffc67816 */ /* 0x000fe200000000c6 */
[----:B-1----:R-:W-:Y:S01]  /*43b0*/  IMAD R114, R241, R114, RZ ;  /* 0x00000072f1727224 */ /* 0x002fe200078e02ff */
[----:B------:R-:W-:Y:S02]  /*43c0*/  PRMT R166, RZ, 0x7610, R166 ;  /* 0x00007610ffa67816 */ /* 0x000fe400000000a6 */
[----:B------:R-:W-:Y:S02]  /*43d0*/  ISETP.GE.AND P1, PT, R244, UR10, PT ;  /* 0x0000000af4007c0c */ /* 0x000fe4000bf26270 */
[----:B------:R-:W-:Y:S02]  /*43e0*/  PRMT R183, RZ, 0x7610, R183 ;  /* 0x00007610ffb77816 */ /* 0x000fe400000000b7 */
[----:B------:R-:W2:Y:S01]  /*43f0*/  @!P3 LDG.E.U16 R166, desc[UR12][R108.64] ;  /* 0x0000000c6ca6b981 */ /* 0x000ea2000c1e1500 */
[----:B-----5:R-:W-:-:S02]  /*4400*/  IMAD.WIDE R110, R115, 0x2, R106 ;  /* 0x00000002736e7825 */ /* 0x020fc400078e026a */
[----:B------:R-:W1:Y:S03]  /*4410*/  LDC R115, c[0x0][0x3a8] ;  /* 0x0000ea00ff737b82 */ /* 0x000e660000000800 */
[----:B------:R5:W2:Y:S01]  /*4420*/  @!P2 LDG.E.U16 R198, desc[UR12][R110.64] ;  /* 0x0000000c6ec6a981 */ /* 0x000aa2000c1e1500 */
[----:B0-----:R-:W-:Y:S01]  /*4430*/  IMAD R120, R244, R120, RZ ;  /* 0x00000078f4787224 */ /* 0x001fe200078e02ff */
[----:B------:R-:W-:Y:S01]  /*4440*/  ISETP.GE.AND P3, PT, R242, UR10, PT ;  /* 0x0000000af2007c0c */ /* 0x000fe2000bf66270 */
[--C-:B-----5:R-:W-:Y:S02]  /*4450*/  IMAD.WIDE R110, R114, 0x2, R106.reuse ;  /* 0x00000002726e7825 */ /* 0x120fe400078e026a */
[----:B------:R-:W0:Y:S02]  /*4460*/  LDC R114, c[0x0][0x3a8] ;  /* 0x0000ea00ff727b82 */ /* 0x000e240000000800 */
[----:B------:R-:W-:Y:S01]  /*4470*/  IMAD.WIDE R108, R120, 0x2, R106 ;  /* 0x00000002786c7825 */ /* 0x000fe200078e026a */
[----:B------:R-:W-:-:S02]  /*4480*/  LEA.HI R2, R237, 0xbc, RZ, 0x1b ;  /* 0x000000bced027811 */ /* 0x000fc400078fd8ff */
[----:B------:R-:W-:Y:S02]  /*4490*/  PRMT R180, RZ, 0x7610, R180 ;  /* 0x00007610ffb47816 */ /* 0x000fe400000000b4 */
[----:B------:R5:W2:Y:S01]  /*44a0*/  @!P1 LDG.E.U16 R183, desc[UR12][R108.64] ;  /* 0x0000000c6cb79981 */ /* 0x000aa2000c1e1500 */
[----:B------:R-:W-:Y:S02]  /*44b0*/  ISETP.GE.AND P0, PT, R2, UR10, PT ;  /* 0x0000000a02007c0c */ /* 0x000fe4000bf06270 */
[----:B------:R-:W-:Y:S01]  /*44c0*/  ISETP.GE.AND P1, PT, R241, UR10, PT ;  /* 0x0000000af1007c0c */ /* 0x000fe2000bf26270 */
[----:B------:R0:W2:Y:S01]  /*44d0*/  @!P3 LDG.E.U16 R180, desc[UR12][R112.64] ;  /* 0x0000000c70b4b981 */ /* 0x0000a2000c1e1500 */
[----:B------:R-:W-:Y:S02]  /*44e0*/  ISETP.GE.AND P2, PT, R240, UR10, PT ;  /* 0x0000000af0007c0c */ /* 0x000fe4000bf46270 */
[----:B------:R-:W-:Y:S02]  /*44f0*/  ISETP.GE.AND P3, PT, R239, UR10, PT ;  /* 0x0000000aef007c0c */ /* 0x000fe4000bf66270 */
[----:B------:R-:W-:Y:S01]  /*4500*/  PRMT R197, RZ, 0x7610, R197 ;  /* 0x00007610ffc57816 */ /* 0x000fe200000000c5 */
[----:B-----5:R-:W-:Y:S01]  /*4510*/  IMAD.WIDE R108, R234, 0x2, R106 ;  /* 0x00000002ea6c7825 */ /* 0x020fe200078e026a */
[----:B------:R-:W-:-:S02]  /*4520*/  PRMT R169, RZ, 0x7610, R169 ;  /* 0x00007610ffa97816 */ /* 0x000fc400000000a9 */
[----:B------:R-:W-:Y:S01]  /*4530*/  LOP3.LUT R2, R0, 0xcc, RZ, 0xfc, !PT ;  /* 0x000000cc00027812 */ /* 0x000fe200078efcff */
[----:B-1----:R-:W-:Y:S01]  /*4540*/  IMAD R115, R240, R115, RZ ;  /* 0x00000073f0737224 */ /* 0x002fe200078e02ff */
[----:B------:R1:W5:Y:S01]  /*4550*/  @!P0 LDG.E.U16 R197, desc[UR12][R108.64] ;  /* 0x0000000c6cc58981 */ /* 0x000362000c1e1500 */
[----:B0-----:R-:W-:Y:S01]  /*4560*/  IMAD R114, R239, R114, RZ ;  /* 0x00000072ef727224 */ /* 0x001fe200078e02ff */
[----:B------:R-:W-:Y:S02]  /*4570*/  ISETP.GE.AND P4, PT, R2, UR10, PT ;  /* 0x0000000a02007c0c */ /* 0x000fe4000bf86270 */
[----:B------:R0:W2:Y:S01]  /*4580*/  @!P1 LDG.E.U16 R169, desc[UR12][R110.64] ;  /* 0x0000000c6ea99981 */ /* 0x0000a2000c1e1500 */
[----:B------:R-:W-:Y:S02]  /*4590*/  PRMT R2, RZ, 0x7610, R2 ;  /* 0x00007610ff027816 */ /* 0x000fe40000000002 */
[----:B------:R-:W-:Y:S02]  /*45a0*/  PRMT R168, RZ, 0x7610, R168 ;  /* 0x00007610ffa87816 */ /* 0x000fe400000000a8 */
[----:B------:R-:W-:Y:S01]  /*45b0*/  LOP3.LUT R112, R0, 0xd0, RZ, 0xfc, !PT ;  /* 0x000000d000707812 */ /* 0x000fe200078efcff */
[----:B-1----:R-:W-:-:S04]  /*45c0*/  IMAD.WIDE R108, R115, 0x2, R106 ;  /* 0x00000002736c7825 */ /* 0x002fc800078e026a */
[----:B0-----:R-:W-:Y:S01]  /*45d0*/  IMAD.WIDE R110, R114, 0x2, R106 ;  /* 0x00000002726e7825 */ /* 0x001fe200078e026a */
[----:B------:R-:W-:Y:S01]  /*45e0*/  ISETP.GE.AND P0, PT, R112, UR10, PT ;  /* 0x0000000a70007c0c */ /* 0x000fe2000bf06270 */
[----:B------:R0:W2:Y:S01]  /*45f0*/  @!P2 LDG.E.U16 R2, desc[UR12][R108.64] ;  /* 0x0000000c6c02a981 */ /* 0x0000a2000c1e1500 */
[----:B------:R-:W-:-:S03]  /*4600*/  PRMT R193, RZ, 0x7610, R193 ;  /* 0x00007610ffc17816 */ /* 0x000fc600000000c1 */
[----:B------:R1:W2:Y:S01]  /*4610*/  @!P3 LDG.E.U16 R168, desc[UR12][R110.64] ;  /* 0x0000000c6ea8b981 */ /* 0x0002a2000c1e1500 */
[----:B------:R-:W-:Y:S01]  /*4620*/  PRMT R171, RZ, 0x7610, R171 ;  /* 0x00007610ffab7816 */ /* 0x000fe200000000ab */
[----:B0-----:R-:W-:Y:S01]  /*4630*/  IMAD.WIDE R108, R218, 0x2, R106 ;  /* 0x00000002da6c7825 */ /* 0x001fe200078e026a */
[----:B-1----:R-:W-:-:S04]  /*4640*/  LOP3.LUT R110, R0, 0xd4, RZ, 0xfc, !PT ;  /* 0x000000d4006e7812 */ /* 0x002fc800078efcff */
[----:B------:R0:W2:Y:S01]  /*4650*/  @!P4 LDG.E.U16 R193, desc[UR12][R108.64] ;  /* 0x0000000c6cc1c981 */ /* 0x0000a2000c1e1500 */
[----:B------:R-:W-:Y:S02]  /*4660*/  ISETP.GE.AND P1, PT, R110, UR10, PT ;  /* 0x0000000a6e007c0c */ /* 0x000fe4000bf26270 */
[----:B------:R-:W-:Y:S01]  /*4670*/  PRMT R192, RZ, 0x7610, R192 ;  /* 0x00007610ffc07816 */ /* 0x000fe200000000c0 */
[----:B0-----:R-:W-:-:S05]  /*4680*/  IMAD.WIDE R108, R219, 0x2, R106 ;  /* 0x00000002db6c7825 */ /* 0x001fca00078e026a */
[----:B------:R0:W2:Y:S02]  /*4690*/  @!P0 LDG.E.U16 R171, desc[UR12][R108.64] ;  /* 0x0000000c6cab8981 */ /* 0x0000a4000c1e1500 */
[----:B0-----:R-:W-:-:S05]  /*46a0*/  IMAD.WIDE R108, R220, 0x2, R106 ;  /* 0x00000002dc6c7825 */ /* 0x001fca00078e026a */
[----:B------:R0:W2:Y:S02]  /*46b0*/  @!P1 LDG.E.U16 R192, desc[UR12][R108.64] ;  /* 0x0000000c6cc09981 */ /* 0x0000a4000c1e1500 */
[----:B0-----:R-:W-:-:S04]  /*46c0*/  LOP3.LUT R108, R0, 0xd8, RZ, 0xfc, !PT ;  /* 0x000000d8006c7812 */ /* 0x001fc800078efcff */
[----:B------:R-:W-:Y:S02]  /*46d0*/  ISETP.GE.AND P0, PT, R108, UR10, PT ;  /* 0x0000000a6c007c0c */ /* 0x000fe4000bf06270 */
[----:B------:R-:W-:Y:S02]  /*46e0*/  LEA.HI R108, R237, 0xdc, RZ, 0x1b ;  /* 0x000000dced6c7811 */ /* 0x000fe400078fd8ff */
[----:B------:R-:W-:Y:S02]  /*46f0*/  PRMT R170, RZ, 0x7610, R170 ;  /* 0x00007610ffaa7816 */ /* 0x000fe400000000aa */
[----:B------:R-:W-:Y:S01]  /*4700*/  ISETP.GE.AND P1, PT, R108, UR10, PT ;  /* 0x0000000a6c007c0c */ /* 0x000fe2000bf26270 */
[----:B------:R-:W-:Y:S01]  /*4710*/  IMAD.WIDE R108, R221, 0x2, R106 ;  /* 0x00000002dd6c7825 */ /* 0x000fe200078e026a */
[----:B------:R-:W-:-:S05]  /*4720*/  PRMT R191, RZ, 0x7610, R191 ;  /* 0x00007610ffbf7816 */ /* 0x000fca00000000bf */
[----:B------:R0:W2:Y:S02]  /*4730*/  @!P0 LDG.E.U16 R170, desc[UR12][R108.64] ;  /* 0x0000000c6caa8981 */ /* 0x0000a4000c1e1500 */
[----:B0-----:R-:W-:-:S05]  /*4740*/  IMAD.WIDE R108, R235, 0x2, R106 ;  /* 0x00000002eb6c7825 */ /* 0x001fca00078e026a */
[----:B------:R0:W2:Y:S02]  /*4750*/  @!P1 LDG.E.U16 R191, desc[UR12][R108.64] ;  /* 0x0000000c6cbf9981 */ /* 0x0000a4000c1e1500 */
[----:B0-----:R-:W-:-:S04]  /*4760*/  LOP3.LUT R108, R0, 0xe0, RZ, 0xfc, !PT ;  /* 0x000000e0006c7812 */ /* 0x001fc800078efcff */
[----:B------:R-:W-:Y:S02]  /*4770*/  ISETP.GE.AND P0, PT, R108, UR10, PT ;  /* 0x0000000a6c007c0c */ /* 0x000fe4000bf06270 */
[----:B------:R-:W-:Y:S02]  /*4780*/  LOP3.LUT R108, R0, 0xe4, RZ, 0xfc, !PT ;  /* 0x000000e4006c7812 */ /* 0x000fe400078efcff */
        /* <DEDUP_REMOVED lines=36> */
[----:B------:R0:W2:Y:S01]  /*49d0*/  @!P1 LDG.E.U16 R187, desc[UR12][R108.64] ;  /* 0x0000000c6cbb9981 */ /* 0x0000a2000c1e1500 */
[----:B------:R-:W-:Y:S02]  /*49e0*/  IADD3 RZ, P2, PT, R96, UR4, RZ ;  /* 0x0000000460ff7c10 */ /* 0x000fe4000ff5e0ff */
[----:B0-----:R-:W-:-:S04]  /*49f0*/  LOP3.LUT R108, R237, 0x7f, RZ, 0xc0, !PT ;  /* 0x0000007fed6c7812 */ /* 0x001fc800078ec0ff */
[C---:B------:R-:W-:Y:S02]  /*4a00*/  ISETP.GE.AND P1, PT, R108.reuse, UR10, PT ;  /* 0x0000000a6c007c0c */ /* 0x040fe4000bf26270 */
[----:B------:R-:W-:Y:S01]  /*4a10*/  LOP3.LUT R108, R108, 0x80, RZ, 0xfc, !PT ;  /* 0x000000806c6c7812 */ /* 0x000fe200078efcff */
[----:B------:R-:W-:Y:S01]  /*4a20*/  VIADD R110, R96, UR4 ;  /* 0x00000004606e7c36 */ /* 0x000fe20008000000 */
[----:B------:R-:W-:Y:S02]  /*4a30*/  IADD3.X R111, PT, PT, R97, UR5, RZ, P2, !PT ;  /* 0x00000005616f7c10 */ /* 0x000fe400097fe4ff */
[----:B------:R-:W-:Y:S02]  /*4a40*/  ISETP.GE.AND P0, PT, R108, UR10, PT ;  /* 0x0000000a6c007c0c */ /* 0x000fe4000bf06270 */
[----:B------:R-:W-:Y:S01]  /*4a50*/  PRMT R108, RZ, 0x7610, R108 ;  /* 0x00007610ff6c7816 */ /* 0x000fe2000000006c */
[----:B------:R-:W-:Y:S01]  /*4a60*/  BAR.SYNC.DEFER_BLOCKING 0x0 ;  /* 0x0000000000007b1d */ /* 0x000fe20000010000 */
[----:B------:R-:W-:-:S02]  /*4a70*/  IADD3 RZ, P2, PT, R44, UR4, RZ ;  /* 0x000000042cff7c10 */ /* 0x000fc4000ff5e0ff */
[----:B------:R-:W-:Y:S01]  /*4a80*/  PRMT R109, RZ, 0x7610, R109 ;  /* 0x00007610ff6d7816 */ /* 0x000fe2000000006d */
[----:B------:R-:W-:-:S04]  /*4a90*/  VIADD R112, R94, UR4 ;  /* 0x000000045e707c36 */ /* 0x000fc80008000000 */
[----:B------:R-:W0:Y:S01]  /*4aa0*/  S2UR UR8, SR_CgaCtaId ;  /* 0x00000000000879c3 */ /* 0x000e220000008800 */
[----:B------:R1:W2:Y:S02]  /*4ab0*/  @!P1 LDG.E.U16 R108, desc[UR12][R110.64] ;  /* 0x0000000c6e6c9981 */ /* 0x0002a4000c1e1500 */
[----:B-1----:R-:W-:Y:S01]  /*4ac0*/  VIADD R110, R44, UR4 ;  /* 0x000000042c6e7c36 */ /* 0x002fe20008000000 */
[----:B------:R-:W-:Y:S02]  /*4ad0*/  IADD3.X R111, PT, PT, R45, UR5, RZ, P2, !PT ;  /* 0x000000052d6f7c10 */ /* 0x000fe400097fe4ff */
[----:B------:R-:W-:-:S03]  /*4ae0*/  IADD3 RZ, P2, PT, R94, UR4, RZ ;  /* 0x000000045eff7c10 */ /* 0x000fc6000ff5e0ff */
[----:B------:R1:W3:Y:S01]  /*4af0*/  @!P0 LDG.E.U16 R109, desc[UR12][R110.64] ;  /* 0x0000000c6e6d8981 */ /* 0x0002e2000c1e1500 */
[----:B------:R-:W-:Y:S02]  /*4b00*/  IADD3.X R113, PT, PT, R95, UR5, RZ, P2, !PT ;  /* 0x000000055f717c10 */ /* 0x000fe400097fe4ff */
[----:B------:R-:W-:Y:S02]  /*4b10*/  IADD3 RZ, P2, PT, R42, UR4, RZ ;  /* 0x000000042aff7c10 */ /* 0x000fe4000ff5e0ff */
[----:B-1----:R-:W-:Y:S02]  /*4b20*/  PRMT R110, RZ, 0x7610, R110 ;  /* 0x00007610ff6e7816 */ /* 0x002fe4000000006e */
[----:B------:R-:W-:-:S04]  /*4b30*/  PRMT R111, RZ, 0x7610, R111 ;  /* 0x00007610ff6f7816 */ /* 0x000fc8000000006f */
[----:B------:R1:W3:Y:S01]  /*4b40*/  @!P1 LDG.E.U16 R110, desc[UR12][R112.64] ;  /* 0x0000000c706e9981 */ /* 0x0002e2000c1e1500 */
[----:B------:R-:W-:Y:S02]  /*4b50*/  VIADD R114, R92, UR4 ;  /* 0x000000045c727c36 */ /* 0x000fe40008000000 */
        /* <DEDUP_REMOVED lines=8> */
[----:B------:R1:W3:Y:S02]  /*4be0*/  @!P1 LDG.E.U16 R112, desc[UR12][R114.64] ;  /* 0x0000000c72709981 */ /* 0x0002e4000c1e1500 */
[----:B-1----:R-:W-:Y:S01]  /*4bf0*/  VIADD R114, R40, UR4 ;  /* 0x0000000428727c36 */ /* 0x002fe20008000000 */
[----:B------:R-:W-:-:S05]  /*4c00*/  IADD3.X R115, PT, PT, R41, UR5, RZ, P2, !PT ;  /* 0x0000000529737c10 */ /* 0x000fca00097fe4ff */
[----:B------:R1:W3:Y:S01]  /*4c10*/  @!P0 LDG.E.U16 R113, desc[UR12][R114.64] ;  /* 0x0000000c72718981 */ /* 0x0002e2000c1e1500 */
[----:B------:R-:W-:Y:S01]  /*4c20*/  IADD3 RZ, P2, PT, R90, UR4, RZ ;  /* 0x000000045aff7c10 */ /* 0x000fe2000ff5e0ff */
[----:B------:R-:W-:Y:S01]  /*4c30*/  IMAD.SHL.U32 R196, R237, 0x2, RZ ;  /* 0x00000002edc47824 */ /* 0x000fe200078e00ff */
[----:B------:R-:W-:Y:S01]  /*4c40*/  UMOV UR7, 0x400 ;  /* 0x0000040000077882 */ /* 0x000fe20000000000 */
[----:B-1----:R-:W-:-:S04]  /*4c50*/  SHF.R.S32.HI R115, RZ, 0x6, R237 ;  /* 0x00000006ff737819 */ /* 0x002fc800000114ed */
[----:B------:R-:W-:Y:S01]  /*4c60*/  SGXT R115, R115, 0x1 ;  /* 0x000000017373781a */ /* 0x000fe20000000200 */
[----:B------:R-:W-:Y:S01]  /*4c70*/  VIADD R120, R90, UR4 ;  /* 0x000000045a787c36 */ /* 0x000fe20008000000 */
[----:B------:R-:W-:Y:S01]  /*4c80*/  PRMT R114, RZ, 0x7610, R114 ;  /* 0x00007610ff727816 */ /* 0x000fe20000000072 */
[----:B0-----:R-:W-:Y:S01]  /*4c90*/  ULEA UR7, UR8, UR7, 0x18 ;  /* 0x0000000708077291 */ /* 0x001fe2000f8ec0ff */
[----:B------:R-:W-:Y:S02]  /*4ca0*/  IADD3.X R121, PT, PT, R91, UR5, RZ, P2, !PT ;  /* 0x000000055b797c10 */ /* 0x000fe400097fe4ff */
[----:B------:R-:W-:Y:S02]  /*4cb0*/  LOP3.LUT R115, R115, 0x90, RZ, 0xc0, !PT ;  /* 0x0000009073737812 */ /* 0x000fe400078ec0ff */
[----:B------:R-:W-:Y:S01]  /*4cc0*/  IADD3 RZ, P2, PT, R38, UR4, RZ ;  /* 0x0000000426ff7c10 */ /* 0x000fe2000ff5e0ff */
[----:B------:R0:W3:Y:S01]  /*4cd0*/  @!P1 LDG.E.U16 R114, desc[UR12][R120.64] ;  /* 0x0000000c78729981 */ /* 0x0000e2000c1e1500 */
[----:B------:R-:W-:-:S02]  /*4ce0*/  LOP3.LUT R196, R115, 0x7e, R196, 0x78, !PT ;  /* 0x0000007e73c47812 */ /* 0x000fc400078e78c4 */
[----:B------:R-:W-:-:S03]  /*4cf0*/  PRMT R115, RZ, 0x7610, R115 ;  /* 0x00007610ff737816 */ /* 0x000fc60000000073 */
[----:B------:R1:W-:Y:S01]  /*4d00*/  STS.U16 [R196+UR7], R3 ;  /* 0x00000003c4007988 */ /* 0x0003e20008000407 */
[----:B0-----:R-:W-:Y:S01]  /*4d10*/  VIADD R120, R38, UR4 ;  /* 0x0000000426787c36 */ /* 0x001fe20008000000 */
[----:B------:R-:W-:Y:S02]  /*4d20*/  IADD3.X R121, PT, PT, R39, UR5, RZ, P2, !PT ;  /* 0x0000000527797c10 */ /* 0x000fe400097fe4ff */
[----:B------:R-:W-:-:S03]  /*4d30*/  IADD3 RZ, P2, PT, R88, UR4, RZ ;  /* 0x0000000458ff7c10 */ /* 0x000fc6000ff5e0ff */
[----:B------:R0:W3:Y:S01]  /*4d40*/  @!P0 LDG.E.U16 R115, desc[UR12][R120.64] ;  /* 0x0000000c78738981 */ /* 0x0000e2000c1e1500 */
[----:B-1----:R-:W-:-:S03]  /*4d50*/  PRMT R3, RZ, 0x7610, R3 ;  /* 0x00007610ff037816 */ /* 0x002fc60000000003 */
[----:B------:R1:W-:Y:S01]  /*4d60*/  STS.U16 [R196+UR7+0x200], R178 ;  /* 0x000200b2c4007988 */ /* 0x0003e20008000407 */
[----:B0-----:R-:W-:Y:S01]  /*4d70*/  VIADD R120, R88, UR4 ;  /* 0x0000000458787c36 */ /* 0x001fe20008000000 */
[----:B------:R-:W-:Y:S02]  /*4d80*/  IADD3.X R121, PT, PT, R89, UR5, RZ, P2, !PT ;  /* 0x0000000559797c10 */ /* 0x000fe400097fe4ff */
[C---:B------:R-:W-:Y:S02]  /*4d90*/  IADD3 RZ, P2, PT, R36.reuse, UR4, RZ ;  /* 0x0000000424ff7c10 */ /* 0x040fe4000ff5e0ff */
[----:B-1----:R-:W-:Y:S01]  /*4da0*/  PRMT R178, RZ, 0x7610, R178 ;  /* 0x00007610ffb27816 */ /* 0x002fe200000000b2 */
[----:B------:R0:W3:Y:S01]  /*4db0*/  @!P1 LDG.E.U16 R3, desc[UR12][R120.64] ;  /* 0x0000000c78039981 */ /* 0x0000e2000c1e1500 */
[----:B------:R-:W-:Y:S01]  /*4dc0*/  PRMT R182, RZ, 0x7610, R182 ;  /* 0x00007610ffb67816 */ /* 0x000fe200000000b6 */
[----:B0-----:R-:W-:Y:S01]  /*4dd0*/  VIADD R120, R36, UR4 ;  /* 0x0000000424787c36 */ /* 0x001fe20008000000 */
[----:B------:R-:W-:-:S02]  /*4de0*/  IADD3.X R121, PT, PT, R37, UR5, RZ, P2, !PT ;  /* 0x0000000525797c10 */ /* 0x000fc400097fe4ff */
[----:B------:R-:W-:-:S03]  /*4df0*/  IADD3 RZ, P2, PT, R86, UR4, RZ ;  /* 0x0000000456ff7c10 */ /* 0x000fc6000ff5e0ff */
[----:B------:R0:W5:Y:S04]  /*4e00*/  @!P0 LDG.E.U16 R178, desc[UR12][R120.64] ;  /* 0x0000000c78b28981 */ /* 0x000168000c1e1500 */
[----:B------:R1:W-:Y:S01]  /*4e10*/  STS.U16 [R196+UR7+0x600], R122 ;  /* 0x0006007ac4007988 */ /* 0x0003e20008000407 */
[----:B0-----:R-:W-:Y:S01]  /*4e20*/  VIADD R120, R86, UR4 ;  /* 0x0000000456787c36 */ /* 0x001fe20008000000 */
[----:B------:R-:W-:Y:S02]  /*4e30*/  IADD3.X R121, PT, PT, R87, UR5, RZ, P2, !PT ;  /* 0x0000000557797c10 */ /* 0x000fe400097fe4ff */
[----:B-1----:R-:W-:Y:S01]  /*4e40*/  IADD3 R122, P2, PT, R98, UR4, RZ ;  /* 0x00000004627a7c10 */ /* 0x002fe2000ff5e0ff */
[----:B------:R0:W-:Y:S04]  /*4e50*/  STS.U16 [R196+UR7+0x400], R123 ;  /* 0x0004007bc4007988 */ /* 0x0001e80008000407 */
[----:B------:R1:W5:Y:S01]  /*4e60*/  @!P1 LDG.E.U16 R182, desc[UR12][R120.64] ;  /* 0x0000000c78b69981 */ /* 0x000362000c1e1500 */
[----:B0-----:R-:W-:-:S02]  /*4e70*/  IADD3.X R123, PT, PT, R99, UR5, RZ, P2, !PT ;  /* 0x00000005637b7c10 */ /* 0x001fc400097fe4ff */
[----:B-1----:R-:W-:Y:S02]  /*4e80*/  PRMT R120, RZ, 0x7610, R120 ;  /* 0x00007610ff787816 */ /* 0x002fe40000000078 */
[----:B------:R-:W-:-:S04]  /*4e90*/  PRMT R121, RZ, 0x7610, R121 ;  /* 0x00007610ff797816 */ /* 0x000fc80000000079 */
[----:B------:R0:W5:Y:S02]  /*4ea0*/  @!P1 LDG.E.U16 R120, desc[UR12][R122.64] ;  /* 0x0000000c7a789981 */ /* 0x000164000c1e1500 */
[----:B0-----:R-:W-:-:S04]  /*4eb0*/  IADD3 R122, P2, PT, R100, UR4, RZ ;  /* 0x00000004647a7c10 */ /* 0x001fc8000ff5e0ff */
[----:B------:R-:W-:Y:S01]  /*4ec0*/  IADD3.X R123, PT, PT, R101, UR5, RZ, P2, !PT ;  /* 0x00000005657b7c10 */ /* 0x000fe200097fe4ff */
[----:B------:R0:W-:Y:S04]  /*4ed0*/  STS.U16 [R196+UR7+0xa00], R177 ;  /* 0x000a00b1c4007988 */ /* 0x0001e80008000407 */
[----:B------:R1:W5:Y:S01]  /*4ee0*/  @!P1 LDG.E.U16 R121, desc[UR12][R122.64] ;  /* 0x0000000c7a799981 */ /* 0x000362000c1e1500 */
[----:B0-----:R-:W-:Y:S02]  /*4ef0*/  PRMT R177, RZ, 0x7610, R177 ;  /* 0x00007610ffb17816 */ /* 0x001fe400000000b1 */
[----:B-1----:R-:W-:-:S04]  /*4f00*/  IADD3 R122, P2, PT, R102, UR4, RZ ;  /* 0x00000004667a7c10 */ /* 0x002fc8000ff5e0ff */
[----:B------:R-:W-:Y:S01]  /*4f10*/  IADD3.X R123, PT, PT, R103, UR5, RZ, P2, !PT ;  /* 0x00000005677b7c10 */ /* 0x000fe200097fe4ff */
[----:B------:R0:W-:Y:S04]  /*4f20*/  STS.U16 [R196+UR7+0x800], R179 ;  /* 0x000800b3c4007988 */ /* 0x0001e80008000407 */
[----:B------:R1:W5:Y:S01]  /*4f30*/  @!P1 LDG.E.U16 R177, desc[UR12][R122.64] ;  /* 0x0000000c7ab19981 */ /* 0x000362000c1e1500 */
[----:B0-----:R-:W-:Y:S02]  /*4f40*/  PRMT R179, RZ, 0x7610, R179 ;  /* 0x00007610ffb37816 */ /* 0x001fe400000000b3 */
[----:B-1----:R-:W-:Y:S01]  /*4f50*/  IADD3 R122, P2, PT, R104, UR4, RZ ;  /* 0x00000004687a7c10 */ /* 0x002fe2000ff5e0ff */
[----:B------:R0:W-:Y:S03]  /*4f60*/  STS.U16 [R196+UR7+0xe00], R124 ;  /* 0x000e007cc4007988 */ /* 0x0001e60008000407 */
[----:B------:R-:W-:Y:S01]  /*4f70*/  IADD3.X R123, PT, PT, R105, UR5, RZ, P2, !PT ;  /* 0x00000005697b7c10 */ /* 0x000fe200097fe4ff */
[----:B------:R1:W-:Y:S04]  /*4f80*/  STS.U16 [R196+UR7+0xc00], R125 ;  /* 0x000c007dc4007988 */ /* 0x0003e80008000407 */
[----:B------:R4:W5:Y:S01]  /*4f90*/  @!P1 LDG.E.U16 R179, desc[UR12][R122.64] ;  /* 0x0000000c7ab39981 */ /* 0x000962000c1e1500 */
[----:B0-----:R-:W-:-:S04]  /*4fa0*/  IADD3 R124, P2, PT, R76, UR4, RZ ;  /* 0x000000044c7c7c10 */ /* 0x001fc8000ff5e0ff */
[----:B-1----:R-:W-:Y:S02]  /*4fb0*/  IADD3.X R125, PT, PT, R77, UR5, RZ, P2, !PT ;  /* 0x000000054d7d7c10 */ /* 0x002fe400097fe4ff */
[----:B----4-:R-:W-:Y:S02]  /*4fc0*/  PRMT R122, RZ, 0x7610, R122 ;  /* 0x00007610ff7a7816 */ /* 0x010fe4000000007a */
[----:B------:R-:W-:-:S04]  /*4fd0*/  PRMT R123, RZ, 0x7610, R123 ;  /* 0x00007610ff7b7816 */ /* 0x000fc8000000007b */
[----:B------:R0:W4:Y:S04]  /*4fe0*/  @!P1 LDG.E.U16 R122, desc[UR12][R124.64] ;  /* 0x0000000c7c7a9981 */ /* 0x000128000c1e1500 */
[----:B------:R1:W-:Y:S01]  /*4ff0*/  STS.U16 [R196+UR7+0x1200], R126 ;  /* 0x0012007ec4007988 */ /* 0x0003e20008000407 */
[----:B0-----:R-:W-:-:S04]  /*5000*/  IADD3 R124, P2, PT, R78, UR4, RZ ;  /* 0x000000044e7c7c10 */ /* 0x001fc8000ff5e0ff */
[----:B------:R-:W-:Y:S02]  /*5010*/  IADD3.X R125, PT, PT, R79, UR5, RZ, P2, !PT ;  /* 0x000000054f7d7c10 */ /* 0x000fe400097fe4ff */
[----:B-1----:R-:W-:Y:S01]  /*5020*/  IADD3 R126, P2, PT, R80, UR4, RZ ;  /* 0x00000004507e7c10 */ /* 0x002fe2000ff5e0ff */
[----:B------:R0:W-:Y:S04]  /*5030*/  STS.U16 [R196+UR7+0x1000], R127 ;  /* 0x0010007fc4007988 */ /* 0x0001e80008000407 */
[----:B------:R1:W4:Y:S01]  /*5040*/  @!P1 LDG.E.U16 R123, desc[UR12][R124.64] ;  /* 0x0000000c7c7b9981 */ /* 0x000322000c1e1500 */
[----:B0-----:R-:W-:Y:S02]  /*5050*/  IADD3.X R127, PT, PT, R81, UR5, RZ, P2, !PT ;  /* 0x00000005517f7c10 */ /* 0x001fe400097fe4ff */
[----:B-1----:R-:W-:-:S02]  /*5060*/  PRMT R124, RZ, 0x7610, R124 ;  /* 0x00007610ff7c7816 */ /* 0x002fc4000000007c */
[----:B------:R-:W-:-:S04]  /*5070*/  PRMT R125, RZ, 0x7610, R125 ;  /* 0x00007610ff7d7816 */ /* 0x000fc8000000007d */
[----:B------:R0:W4:Y:S04]  /*5080*/  @!P1 LDG.E.U16 R124, desc[UR12][R126.64] ;  /* 0x0000000c7e7c9981 */ /* 0x000128000c1e1500 */
[----:B--2---:R1:W-:Y:S01]  /*5090*/  STS.U16 [R196+UR7+0x1600], R128 ;  /* 0x00160080c4007988 */ /* 0x0043e20008000407 */
[----:B0-----:R-:W-:-:S04]  /*50a0*/  IADD3 R126, P2, PT, R82, UR4, RZ ;  /* 0x00000004527e7c10 */ /* 0x001fc8000ff5e0ff */
[----:B------:R-:W-:Y:S02]  /*50b0*/  IADD3.X R127, PT, PT, R83, UR5, RZ, P2, !PT ;  /* 0x00000005537f7c10 */ /* 0x000fe400097fe4ff */
[----:B-1----:R-:W-:Y:S01]  /*50c0*/  IADD3 R128, P2, PT, R84, UR4, RZ ;  /* 0x0000000454807c10 */ /* 0x002fe2000ff5e0ff */
[----:B------:R0:W-:Y:S04]  /*50d0*/  STS.U16 [R196+UR7+0x1400], R129 ;  /* 0x00140081c4007988 */ /* 0x0001e80008000407 */
[----:B------:R1:W2:Y:S01]  /*50e0*/  @!P1 LDG.E.U16 R125, desc[UR12][R126.64] ;  /* 0x0000000c7e7d9981 */ /* 0x0002a2000c1e1500 */
[----:B0-----:R-:W-:Y:S02]  /*50f0*/  IADD3.X R129, PT, PT, R85, UR5, RZ, P2, !PT ;  /* 0x0000000555817c10 */ /* 0x001fe400097fe4ff */
[----:B-1----:R-:W-:-:S02]  /*5100*/  PRMT R126, RZ, 0x7610, R126 ;  /* 0x00007610ff7e7816 */ /* 0x002fc4000000007e */
[----:B------:R-:W-:-:S04]  /*5110*/  PRMT R127, RZ, 0x7610, R127 ;  /* 0x00007610ff7f7816 */ /* 0x000fc8000000007f */
[----:B------:R0:W2:Y:S04]  /*5120*/  @!P1 LDG.E.U16 R126, desc[UR12][R128.64] ;  /* 0x0000000c807e9981 */ /* 0x0000a8000c1e1500 */
[----:B------:R1:W-:Y:S01]  /*5130*/  STS.U16 [R196+UR7+0x1a00], R130 ;  /* 0x001a0082c4007988 */ /* 0x0003e20008000407 */
        /* <DEDUP_REMOVED lines=8> */
[----:B------:R0:W2:Y:S02]  /*51c0*/  @!P1 LDG.E.U16 R128, desc[UR12][R130.64] ;  /* 0x0000000c82809981 */ /* 0x0000a4000c1e1500 */
[----:B0-----:R-:W-:-:S04]  /*51d0*/  IADD3 R130, P2, PT, R68, UR4, RZ ;  /* 0x0000000444827c10 */ /* 0x001fc8000ff5e0ff */
[----:B------:R-:W-:Y:S01]  /*51e0*/  IADD3.X R131, PT, PT, R69, UR5, RZ, P2, !PT ;  /* 0x0000000545837c10 */ /* 0x000fe200097fe4ff */
[----:B------:R0:W-:Y:S04]  /*51f0*/  STS.U16 [R196+UR7+0x1e00], R181 ;  /* 0x001e00b5c4007988 */ /* 0x0001e80008000407 */
[----:B------:R1:W2:Y:S01]  /*5200*/  @!P1 LDG.E.U16 R129, desc[UR12][R130.64] ;  /* 0x0000000c82819981 */ /* 0x0002a2000c1e1500 */
[----:B0-----:R-:W-:Y:S02]  /*5210*/  PRMT R181, RZ, 0x7610, R181 ;  /* 0x00007610ffb57816 */ /* 0x001fe400000000b5 */
[----:B-1----:R-:W-:-:S04]  /*5220*/  IADD3 R130, P2, PT, R70, UR4, RZ ;  /* 0x0000000446827c10 */ /* 0x002fc8000ff5e0ff */
[----:B------:R-:W-:Y:S01]  /*5230*/  IADD3.X R131, PT, PT, R71, UR5, RZ, P2, !PT ;  /* 0x0000000547837c10 */ /* 0x000fe200097fe4ff */
[----:B------:R0:W-:Y:S04]  /*5240*/  STS.U16 [R196+UR7+0x1c00], R184 ;  /* 0x001c00b8c4007988 */ /* 0x0001e80008000407 */
[----:B------:R1:W2:Y:S01]  /*5250*/  @!P1 LDG.E.U16 R181, desc[UR12][R130.64] ;  /* 0x0000000c82b59981 */ /* 0x0002a2000c1e1500 */
[----:B0-----:R-:W-:Y:S02]  /*5260*/  PRMT R184, RZ, 0x7610, R184 ;  /* 0x00007610ffb87816 */ /* 0x001fe400000000b8 */
[----:B-1----:R-:W-:Y:S01]  /*5270*/  IADD3 R130, P2, PT, R72, UR4, RZ ;  /* 0x0000000448827c10 */ /* 0x002fe2000ff5e0ff */
[----:B------:R0:W-:Y:S03]  /*5280*/  STS.U16 [R196+UR7+0x2200], R136 ;  /* 0x00220088c4007988 */ /* 0x0001e60008000407 */
[----:B------:R-:W-:Y:S01]  /*5290*/  IADD3.X R131, PT, PT, R73, UR5, RZ, P2, !PT ;  /* 0x0000000549837c10 */ /* 0x000fe200097fe4ff */
[----:B------:R1:W-:Y:S04]  /*52a0*/  STS.U16 [R196+UR7+0x2000], R137 ;  /* 0x00200089c4007988 */ /* 0x0003e80008000407 */
[----:B------:R3:W2:Y:S01]  /*52b0*/  @!P1 LDG.E.U16 R184, desc[UR12][R130.64] ;  /* 0x0000000c82b89981 */ /* 0x0006a2000c1e1500 */
[----:B0-----:R-:W-:-:S04]  /*52c0*/  IADD3 R136, P2, PT, R64, UR4, RZ ;  /* 0x0000000440887c10 */ /* 0x001fc8000ff5e0ff */
[----:B-1----:R-:W-:Y:S02]  /*52d0*/  IADD3.X R137, PT, PT, R65, UR5, RZ, P2, !PT ;  /* 0x0000000541897c10 */ /* 0x002fe400097fe4ff */
[----:B---3--:R-:W-:Y:S02]  /*52e0*/  PRMT R130, RZ, 0x7610, R130 ;  /* 0x00007610ff827816 */ /* 0x008fe40000000082 */
[----:B------:R-:W-:-:S04]  /*52f0*/  PRMT R131, RZ, 0x7610, R131 ;  /* 0x00007610ff837816 */ /* 0x000fc80000000083 */
[----:B------:R0:W3:Y:S04]  /*5300*/  @!P1 LDG.E.U16 R130, desc[UR12][R136.64] ;  /* 0x0000000c88829981 */ /* 0x0000e8000c1e1500 */
        /* <DEDUP_REMOVED lines=37> */
[----:B-----5:R-:W-:Y:S02]  /*5560*/  PRMT R166, RZ, 0x7610, R166 ;  /* 0x00007610ffa67816 */ /* 0x020fe400000000a6 */
[----:B------:R-:W-:-:S04]  /*5570*/  PRMT R167, RZ, 0x7610, R167 ;  /* 0x00007610ffa77816 */ /* 0x000fc800000000a7 */
[----:B------:R0:W5:Y:S04]  /*5580*/  @!P1 LDG.E.U16 R166, desc[UR12][R168.64] ;  /* 0x0000000ca8a69981 */ /* 0x000168000c1e1500 */
        /* <DEDUP_REMOVED lines=14> */
[----:B0-----:R-:W-:-:S03]  /*5670*/  IADD3 R172, P1, PT, R46, UR4, RZ ;  /* 0x000000042eac7c10 */ /* 0x001fc6000ff3e0ff */
[----:B------:R0:W-:Y:S01]  /*5680*/  STS.U16 [R196+UR7+0x3800], R173 ;  /* 0x003800adc4007988 */ /* 0x0001e20008000407 */
[----:B-1----:R-:W-:Y:S02]  /*5690*/  PRMT R170, RZ, 0x7610, R170 ;  /* 0x00007610ffaa7816 */ /* 0x002fe400000000aa */
[----:B0-----:R-:W-:-:S05]  /*56a0*/  IADD3.X R173, PT, PT, R47, UR5, RZ, P1, !PT ;  /* 0x000000052fad7c10 */ /* 0x001fca0008ffe4ff */
[----:B------:R0:W2:Y:S01]  /*56b0*/  @!P0 LDG.E.U16 R170, desc[UR12][R172.64] ;  /* 0x0000000cacaa8981 */ /* 0x0000a2000c1e1500 */
[----:B------:R-:W-:Y:S02]  /*56c0*/  PRMT R171, RZ, 0x7610, R171 ;  /* 0x00007610ffab7816 */ /* 0x000fe400000000ab */
        /* <DEDUP_REMOVED lines=9> */
[----:B0-----:R-:W-:Y:S02]  /*5760*/  LOP3.LUT R196, R196, 0x20, RZ, 0x3c, !PT ;  /* 0x00000020c4c47812 */ /* 0x001fe400078e3cff */
[----:B-1----:R-:W-:Y:S02]  /*5770*/  IADD3 R172, P1, PT, R52, UR4, RZ ;  /* 0x0000000434ac7c10 */ /* 0x002fe4000ff3e0ff */
[----:B------:R-:W-:-:S02]  /*5780*/  PRMT R186, RZ, 0x7610, R186 ;  /* 0x00007610ffba7816 */ /* 0x000fc400000000ba */
        /* <DEDUP_REMOVED lines=8> */
[----:B------:R-:W-:-:S03]  /*5810*/  PRMT R173, RZ, 0x7610, R173 ;  /* 0x00007610ffad7816 */ /* 0x000fc600000000ad */
        /* <DEDUP_REMOVED lines=58> */
[----:B------:R1:W3:Y:S01]  /*5bc0*/  @!P0 LDG.E.U16 R207, desc[UR12][R194.64] ;  /* 0x0000000cc2cf8981 */ /* 0x0002e2000c1e1500 */
        /* <DEDUP_REMOVED lines=29> */
[----:B------:R1:W4:Y:S01]  /*5da0*/  @!P0 LDG.E.U16 R201, desc[UR12][R194.64] ;  /* 0x0000000cc2c98981 */ /* 0x000322000c1e1500 */
        /* <DEDUP_REMOVED lines=17> */
[----:B------:R-:W-:-:S05]  /*5ec0*/  IADD3.X R195, PT, PT, R165, UR5, RZ, P1, !PT ;  /* 0x00000005a5c37c10 */ /* 0x000fca0008ffe4ff */
[----:B------:R-:W4:Y:S04]  /*5ed0*/  @!P0 LDG.E.U16 R197, desc[UR12][R194.64] ;  /* 0x0000000cc2c58981 */ /* 0x000f28000c1e1500 */
[----:B------:R0:W-:Y:S04]  /*5ee0*/  STS.U16 [R196+UR7+0x3b00], R189 ;  /* 0x003b00bdc4007988 */ /* 0x0001e80008000407 */
[----:B------:R1:W-:Y:S01]  /*5ef0*/  STS.U16 [R196+UR7+0x3100], R2 ;  /* 0x00310002c4007988 */ /* 0x0003e20008000407 */
[----:B0-----:R-:W-:-:S03]  /*5f00*/  IMAD.SHL.U32 R189, R237, 0x2, RZ ;  /* 0x00000002edbd7824 */ /* 0x001fc600078e00ff */
[----:B------:R0:W-:Y:S02]  /*5f10*/  STS.U16 [R196+UR7+0x3f00], R187 ;  /* 0x003f00bbc4007988 */ /* 0x0001e40008000407 */
[----:B-1----:R-:W-:Y:S02]  /*5f20*/  LOP3.LUT R2, R189, 0x10, RZ, 0xc0, !PT ;  /* 0x00000010bd027812 */ /* 0x002fe400078ec0ff */
[----:B0-----:R-:W-:-:S04]  /*5f30*/  LOP3.LUT R187, R237, 0x40, RZ, 0xc0, !PT ;  /* 0x00000040edbb7812 */ /* 0x001fc800078ec0ff */
[----:B------:R-:W-:Y:S01]  /*5f40*/  LEA.HI R2, R187, R2, RZ, 0x1f ;  /* 0x00000002bb027211 */ /* 0x000fe200078ff8ff */
[----:B------:R-:W-:Y:S01]  /*5f50*/  IMAD.SHL.U32 R187, R237, 0x8, RZ ;  /* 0x00000008edbb7824 */ /* 0x000fe200078e00ff */
[----:B------:R0:W-:Y:S04]  /*5f60*/  STS.U16 [R196+UR7+0x3900], R190 ;  /* 0x003900bec4007988 */ /* 0x0001e80008000407 */
[----:B------:R-:W-:Y:S02]  /*5f70*/  LOP3.LUT R187, R187, 0x30, RZ, 0xc0, !PT ;  /* 0x00000030bbbb7812 */ /* 0x000fe400078ec0ff */
[----:B0-----:R-:W-:-:S05]  /*5f80*/  LOP3.LUT R190, R237, 0x7, RZ, 0xc0, !PT ;  /* 0x00000007edbe7812 */ /* 0x001fca00078ec0ff */
[----:B------:R-:W-:-:S05]  /*5f90*/  IMAD R187, R190, 0x40, R187 ;  /* 0x00000040bebb7824 */ /* 0x000fca00078e02bb */
[----:B------:R-:W-:Y:S02]  /*5fa0*/  LOP3.LUT R2, R187, R2, RZ, 0x3c, !PT ;  /* 0x00000002bb027212 */ /* 0x000fe400078e3cff */
[----:B------:R-:W-:Y:S01]  /*5fb0*/  LOP3.LUT R187, R237, 0x7f, RZ, 0xc0, !PT ;  /* 0x0000007fedbb7812 */ /* 0x000fe200078ec0ff */
[----:B------:R0:W-:Y:S04]  /*5fc0*/  STS.U16 [R196+UR7+0x900], R215 ;  /* 0x000900d7c4007988 */ /* 0x0001e80008000407 */
[----:B------:R-:W-:Y:S01]  /*5fd0*/  IMAD.SHL.U32 R187, R187, 0x2, RZ ;  /* 0x00000002bbbb7824 */ /* 0x000fe200078e00ff */
[----:B------:R-:W-:Y:S04]  /*5fe0*/  STS.U16 [R196+UR7+0x3300], R193 ;  /* 0x003300c1c4007988 */ /* 0x000fe80008000407 */
[----:B------:R-:W-:Y:S04]  /*5ff0*/  STS.U16 [R196+UR7+0x3500], R192 ;  /* 0x003500c0c4007988 */ /* 0x000fe80008000407 */
[----:B------:R-:W-:Y:S04]  /*6000*/  STS.U16 [R196+UR7+0x3700], R191 ;  /* 0x003700bfc4007988 */ /* 0x000fe80008000407 */
[----:B------:R-:W-:Y:S01]  /*6010*/  STS.U16 [R196+UR7+0x3d00], R188 ;  /* 0x003d00bcc4007988 */ /* 0x000fe20008000407 */
[----:B------:R-:W1:Y:S03]  /*6020*/  S2UR UR9, SR_CgaCtaId ;  /* 0x00000000000979c3 */ /* 0x000e660000008800 */
[----:B------:R5:W-:Y:S04]  /*6030*/  STS.U16 [R187+UR7+0x5100], R178 ;  /* 0x005100b2bb007988 */ /* 0x000be80008000407 */
[----:B------:R1:W-:Y:S01]  /*6040*/  STS.U16 [R187+UR7+0x5000], R3 ;  /* 0x00500003bb007988 */ /* 0x0003e20008000407 */
[----:B------:R-:W-:Y:S01]  /*6050*/  IMAD R190, R190, 0x210, RZ ;  /* 0x00000210bebe7824 */ /* 0x000fe200078e02ff */
[----:B------:R-:W-:Y:S01]  /*6060*/  UMOV UR8, 0x400 ;  /* 0x0000040000087882 */ /* 0x000fe20000000000 */
[----:B0-----:R-:W0:Y:S01]  /*6070*/  LDC R215, c[0x0][0x3a8] ;  /* 0x0000ea00ffd77b82 */ /* 0x001e220000000800 */
[----:B-----5:R-:W-:Y:S01]  /*6080*/  LOP3.LUT R178, R187, 0x10, RZ, 0x3c, !PT ;  /* 0x00000010bbb27812 */ /* 0x020fe200078e3cff */
[----:B------:R-:W-:Y:S04]  /*6090*/  STS.U16 [R187+UR7+0x4000], R179 ;  /* 0x004000b3bb007988 */ /* 0x000fe80008000407 */
[----:B--2---:R-:W-:Y:S04]  /*60a0*/  STS.U16 [R187+UR7+0x6000], R184 ;  /* 0x006000b8bb007988 */ /* 0x004fe80008000407 */
[----:B------:R-:W-:Y:S04]  /*60b0*/  STS.U16 [R187+UR7+0x7000], R183 ;  /* 0x007000b7bb007988 */ /* 0x000fe80008000407 */
[----:B------:R-:W-:Y:S04]  /*60c0*/  STS.U16 [R187+UR7+0x4100], R186 ;  /* 0x004100babb007988 */ /* 0x000fe80008000407 */
[----:B------:R-:W-:Y:S01]  /*60d0*/  STS.U16 [R187+UR7+0x6100], R209 ;  /* 0x006100d1bb007988 */ /* 0x000fe20008000407 */
[C---:B------:R-:W-:Y:S01]  /*60e0*/  IMAD.SHL.U32 R188, R237.reuse, 0x20, RZ ;  /* 0x00000020edbc7824 */ /* 0x040fe200078e00ff */
[----:B-1----:R-:W-:Y:S01]  /*60f0*/  ULEA UR8, UR9, UR8, 0x18 ;  /* 0x0000000809087291 */ /* 0x002fe2000f8ec0ff */
[----:B------:R-:W-:Y:S01]  /*6100*/  IMAD.SHL.U32 R3, R237, 0x80, RZ ;  /* 0x00000080ed037824 */ /* 0x000fe200078e00ff */
[----:B------:R-:W-:-:S02]  /*6110*/  LOP3.LUT R190, R190, 0x30, R189, 0x78, !PT ;  /* 0x00000030bebe7812 */ /* 0x000fc400078e78bd */
[----:B------:R-:W-:Y:S02]  /*6120*/  LOP3.LUT R188, R188, 0x200, RZ, 0xc0, !PT ;  /* 0x00000200bcbc7812 */ /* 0x000fe400078ec0ff */
[----:B------:R-:W-:Y:S02]  /*6130*/  LOP3.LUT R3, R190, 0x1000, R3, 0xf8, !PT ;  /* 0x00001000be037812 */ /* 0x000fe400078ef803 */
[----:B------:R-:W-:Y:S01]  /*6140*/  IADD3 R2, PT, PT, R2, UR8, R188 ;  /* 0x0000000802027c10 */ /* 0x000fe2000fffe0bc */
[----:B---3--:R-:W-:Y:S04]  /*6150*/  STS.U16 [R187+UR7+0x7100], R202 ;  /* 0x007100cabb007988 */ /* 0x008fe80008000407 */
[----:B------:R1:W-:Y:S04]  /*6160*/  STS.U16 [R178+UR7+0x4200], R177 ;  /* 0x004200b1b2007988 */ /* 0x0003e80008000407 */
[----:B------:R-:W-:Y:S01]  /*6170*/  STS.U16 [R178+UR7+0x4300], R185 ;  /* 0x004300b9b2007988 */ /* 0x000fe20008000407 */
[----:B-1----:R-:W-:-:S03]  /*6180*/  LOP3.LUT R177, R187, 0x20, RZ, 0x3c, !PT ;  /* 0x00000020bbb17812 */ /* 0x002fc600078e3cff */
[----:B------:R-:W-:Y:S04]  /*6190*/  STS.U16 [R178+UR7+0x5200], R182 ;  /* 0x005200b6b2007988 */ /* 0x000fe80008000407 */
[----:B------:R-:W-:Y:S04]  /*61a0*/  STS.U16 [R178+UR7+0x5300], R214 ;  /* 0x005300d6b2007988 */ /* 0x000fe80008000407 */
[----:B------:R-:W-:Y:S04]  /*61b0*/  STS.U16 [R178+UR7+0x6200], R181 ;  /* 0x006200b5b2007988 */ /* 0x000fe80008000407 */
[----:B------:R-:W-:Y:S04]  /*61c0*/  STS.U16 [R178+UR7+0x6300], R210 ;  /* 0x006300d2b2007988 */ /* 0x000fe80008000407 */
[----:B------:R-:W-:Y:S04]  /*61d0*/  STS.U16 [R178+UR7+0x7200], R180 ;  /* 0x007200b4b2007988 */ /* 0x000fe80008000407 */
[----:B------:R-:W-:Y:S04]  /*61e0*/  STS.U16 [R178+UR7+0x7300], R203 ;  /* 0x007300cbb2007988 */ /* 0x000fe80008000407 */
        /* <DEDUP_REMOVED lines=19> */
[----:B------:R2:W-:Y:S04]  /*6320*/  STS.U16 [R120+UR7+0x4900], R109 ;  /* 0x0049006d78007988 */ /* 0x0005e80008000407 */
[----:B----4-:R3:W-:Y:S01]  /*6330*/  STS.U16 [R120+UR7+0x5800], R124 ;  /* 0x0058007c78007988 */ /* 0x0107e20008000407 */
[----:B-1----:R-:W-:-:S02]  /*6340*/  LOP3.LUT R108, R187, 0x50, RZ, 0x3c, !PT ;  /* 0x00000050bb6c7812 */ /* 0x002fc400078e3cff */
[C---:B--2---:R-:W-:Y:S01]  /*6350*/  LOP3.LUT R109, R187.reuse, 0x60, RZ, 0x3c, !PT ;  /* 0x00000060bb6d7812 */ /* 0x044fe200078e3cff */
[----:B------:R-:W-:Y:S01]  /*6360*/  STS.U16 [R120+UR7+0x5900], R174 ;  /* 0x005900ae78007988 */ /* 0x000fe20008000407 */
[----:B---3--:R-:W-:-:S03]  /*6370*/  LOP3.LUT R124, R187, 0x70, RZ, 0x3c, !PT ;  /* 0x00000070bb7c7812 */ /* 0x008fc600078e3cff */
[----:B------:R-:W-:Y:S04]  /*6380*/  STS.U16 [R120+UR7+0x6800], R130 ;  /* 0x0068008278007988 */ /* 0x000fe80008000407 */
        /* <DEDUP_REMOVED lines=23> */
[----:B------:R1:W-:Y:S04]  /*6500*/  STS.U16 [R124+UR7+0x6e00], R166 ;  /* 0x006e00a67c007988 */ /* 0x0003e80008000407 */
[----:B------:R-:W-:Y:S04]  /*6510*/  STS.U16 [R124+UR7+0x6f00], R201 ;  /* 0x006f00c97c007988 */ /* 0x000fe80008000407 */
[----:B------:R-:W-:Y:S04]  /*6520*/  STS.U16 [R124+UR7+0x7e00], R169 ;  /* 0x007e00a97c007988 */ /* 0x000fe80008000407 */
[----:B------:R-:W-:Y:S01]  /*6530*/  STS.U16 [R124+UR7+0x7f00], R197 ;  /* 0x007f00c57c007988 */ /* 0x000fe20008000407 */
[----:B------:R-:W-:Y:S06]  /*6540*/  BAR.SYNC.DEFER_BLOCKING 0x0 ;  /* 0x0000000000007b1d */ /* 0x000fec0000010000 */
[----:B------:R-:W-:Y:S04]  /*6550*/  LDSM.16.MT88.4 R120, [R2] ;  /* 0x000000000278783b */ /* 0x000fe80000004200 */
[----:B------:R-:W2:Y:S04]  /*6560*/  LDSM.16.M88.4 R128, [R3+UR8+0x4000] ;  /* 0x004000080380783b */ /* 0x000ea80008000200 */
[----:B------:R-:W3:Y:S04]  /*6570*/  LDSM.16.M88.4 R108, [R3+UR8+0x6000] ;  /* 0x00600008036c783b */ /* 0x000ee80008000200 */
[----:B------:R-:W4:Y:S01]  /*6580*/  LDSM.16.MT88.4 R112, [R2+0x400] ;  /* 0x000400000270783b */ /* 0x000f220000004200 */
[----:B-1----:R-:W-:-:S03]  /*6590*/  LOP3.LUT R166, R3, 0x40, RZ, 0x3c, !PT ;  /* 0x0000004003a67812 */ /* 0x002fc600078e3cff */
[----:B------:R-:W-:Y:S04]  /*65a0*/  LDSM.16.MT88.4 R136, [R2+0x800] ;  /* 0x000800000288783b */ /* 0x000fe80000004200 */
[----:B------:R-:W-:Y:S01]  /*65b0*/  LDSM.16.M88.4 R124, [R166+UR8+0x6000] ;  /* 0x00600008a67c783b */ /* 0x000fe20008000200 */
[C---:B--2---:R-:W-:Y:S08]  /*65c0*/  HMMA.16816.F32 R132, R120.reuse, R128, R132 ;  /* 0x000000807884723c */ /* 0x044ff00000001884 */
[----:B---3--:R-:W-:Y:S01]  /*65d0*/  HMMA.16816.F32 R116, R120, R108, R116 ;  /* 0x0000006c7874723c */ /* 0x008fe20000001874 */
[----:B------:R-:W1:Y:S11]  /*65e0*/  LDSM.16.M88.4 R120, [R166+UR8+0x4000] ;  /* 0x00400008a678783b */ /* 0x000e760008000200 */
[C---:B----4-:R-:W-:Y:S01]  /*65f0*/  HMMA.16816.F32 R132, R112.reuse, R130, R132 ;  /* 0x000000827084723c */ /* 0x050fe20000001884 */
[----:B------:R-:W2:Y:S07]  /*6600*/  LDSM.16.MT88.4 R128, [R2+0xc00] ;  /* 0x000c00000280783b */ /* 0x000eae0000004200 */
[----:B------:R-:W-:Y:S01]  /*6610*/  HMMA.16816.F32 R116, R112, R110, R116 ;  /* 0x0000006e7074723c */ /* 0x000fe20000001874 */
[----:B------:R-:W-:Y:S04]  /*6620*/  LDSM.16.MT88.4 R112, [R2+0x1000] ;  /* 0x001000000270783b */ /* 0x000fe80000004200 */
[----:B------:R-:W3:Y:S07]  /*6630*/  LDSM.16.M88.4 R108, [R3+UR8+0x4080] ;  /* 0x00408008036c783b */ /* 0x000eee0008000200 */
[C---:B-1----:R-:W-:Y:S08]  /*6640*/  HMMA.16816.F32 R132, R136.reuse, R120, R132 ;  /* 0x000000788884723c */ /* 0x042ff00000001884 */
[----:B------:R-:W-:Y:S01]  /*6650*/  HMMA.16816.F32 R136, R136, R124, R116 ;  /* 0x0000007c8888723c */ /* 0x000fe20000001874 */
[----:B------:R-:W1:Y:S11]  /*6660*/  LDSM.16.M88.4 R116, [R3+UR8+0x6080] ;  /* 0x006080080374783b */ /* 0x000e760008000200 */
[C---:B--2---:R-:W-:Y:S01]  /*6670*/  HMMA.16816.F32 R120, R128.reuse, R122, R132 ;  /* 0x0000007a8078723c */ /* 0x044fe20000001884 */
[----:B------:R-:W-:Y:S07]  /*6680*/  LDSM.16.M88.4 R132, [R166+UR8+0x6080] ;  /* 0x00608008a684783b */ /* 0x000fee0008000200 */
[----:B------:R-:W-:Y:S01]  /*6690*/  HMMA.16816.F32 R136, R128, R126, R136 ;  /* 0x0000007e8088723c */ /* 0x000fe20000001888 */
[----:B------:R-:W2:Y:S04]  /*66a0*/  LDSM.16.MT88.4 R124, [R2+0x1400] ;  /* 0x00140000027c783b */ /* 0x000ea80000004200 */
[----:B------:R-:W4:Y:S07]  /*66b0*/  LDSM.16.MT88.4 R128, [R2+0x1800] ;  /* 0x001800000280783b */ /* 0x000f2e0000004200 */
[C---:B---3--:R-:W-:Y:S08]  /*66c0*/  HMMA.16816.F32 R120, R112.reuse, R108, R120 ;  /* 0x0000006c7078723c */ /* 0x048ff00000001878 */
[----:B-1----:R-:W-:Y:S01]  /*66d0*/  HMMA.16816.F32 R136, R112, R116, R136 ;  /* 0x000000747088723c */ /* 0x002fe20000001888 */
[----:B------:R-:W1:-:S15]  /*66e0*/  LDSM.16.M88.4 R112, [R166+UR8+0x4080] ;  /* 0x00408008a670783b */ /* 0x000e5e0008000200 */
[----:B------:R-:W-:-:S04]  /*66f0*/  NOP ;  /* 0x0000000000007918 */ /* 0x000fc80000000000 */
[C---:B--2---:R-:W-:Y:S01]  /*6700*/  HMMA.16816.F32 R136, R124.reuse, R118, R136 ;  /* 0x000000767c88723c */ /* 0x044fe20000001888 */
[----:B------:R-:W2:Y:S07]  /*6710*/  LDSM.16.MT88.4 R116, [R2+0x1c00] ;  /* 0x001c00000274783b */ /* 0x000eae0000004200 */
[----:B------:R-:W-:Y:S01]  /*6720*/  HMMA.16816.F32 R108, R124, R110, R120 ;  /* 0x0000006e7c6c723c */ /* 0x000fe20000001878 */
[----:B------:R-:W-:Y:S04]  /*6730*/  LDSM.16.M88.4 R120, [R3+UR8+0x4100] ;  /* 0x004100080378783b */ /* 0x000fe80008000200 */
[----:B------:R-:W-:Y:S07]  /*6740*/  LDSM.16.M88.4 R124, [R3+UR8+0x6100] ;  /* 0x00610008037c783b */ /* 0x000fee0008000200 */
[C---:B----4-:R-:W-:Y:S08]  /*6750*/  HMMA.16816.F32 R136, R128.reuse, R132, R136 ;  /* 0x000000848088723c */ /* 0x050ff00000001888 */
[----:B-1----:R-:W-:Y:S01]  /*6760*/  HMMA.16816.F32 R108, R128, R112, R108 ;  /* 0x00000070806c723c */ /* 0x002fe2000000186c */
[----:B------:R-:W1:Y:S11]  /*6770*/  LDSM.16.MT88.4 R128, [R2+0x2000] ;  /* 0x002000000280783b */ /* 0x000e760000004200 */
[C---:B--2---:R-:W-:Y:S01]  /*6780*/  HMMA.16816.F32 R136, R116.reuse, R134, R136 ;  /* 0x000000867488723c */ /* 0x044fe20000001888 */
[----:B------:R-:W-:Y:S07]  /*6790*/  LDSM.16.M88.4 R132, [R166+UR8+0x4100] ;  /* 0x00410008a684783b */ /* 0x000fee0008000200 */
[----:B------:R-:W-:Y:S01]  /*67a0*/  HMMA.16816.F32 R108, R116, R114, R108 ;  /* 0x00000072746c723c */ /* 0x000fe2000000186c */
[----:B------:R-:W2:Y:S04]  /*67b0*/  LDSM.16.MT88.4 R112, [R2+0x2400] ;  /* 0x002400000270783b */ /* 0x000ea80000004200 */
[----:B------:R-:W3:-:S15]  /*67c0*/  LDSM.16.MT88.4 R116, [R2+0x2800] ;  /* 0x002800000274783b */ /* 0x000ede0000004200 */
[C---:B-1----:R-:W-:Y:S08]  /*67d0*/  HMMA.16816.F32 R108, R128.reuse, R120, R108 ;  /* 0x00000078806c723c */ /* 0x042ff0000000186c */
[----:B------:R-:W-:Y:S01]  /*67e0*/  HMMA.16816.F32 R128, R128, R124, R136 ;  /* 0x0000007c8080723c */ /* 0x000fe20000001888 */
[----:B------:R-:W1:Y:S11]  /*67f0*/  LDSM.16.M88.4 R136, [R166+UR8+0x6100] ;  /* 0x00610008a688783b */ /* 0x000e760008000200 */
[C---:B--2---:R-:W-:Y:S08]  /*6800*/  HMMA.16816.F32 R108, R112.reuse, R122, R108 ;  /* 0x0000007a706c723c */ /* 0x044ff0000000186c */
[----:B------:R-:W-:Y:S01]  /*6810*/  HMMA.16816.F32 R120, R112, R126, R128 ;  /* 0x0000007e7078723c */ /* 0x000fe20000001880 */
[----:B------:R-:W2:Y:S04]  /*6820*/  LDSM.16.MT88.4 R112, [R2+0x2c00] ;  /* 0x002c00000270783b */ /* 0x000ea80000004200 */
[----:B------:R-:W-:Y:S04]  /*6830*/  LDSM.16.MT88.4 R124, [R2+0x3000] ;  /* 0x00300000027c783b */ /* 0x000fe80000004200 */
[----:B------:R-:W-:Y:S03]  /*6840*/  LDSM.16.M88.4 R128, [R3+UR8+0x6180] ;  /* 0x006180080380783b */ /* 0x000fe60008000200 */
[C---:B---3--:R-:W-:Y:S08]  /*6850*/  HMMA.16816.F32 R108, R116.reuse, R132, R108 ;  /* 0x00000084746c723c */ /* 0x048ff0000000186c */
[----:B-1----:R-:W-:Y:S01]  /*6860*/  HMMA.16816.F32 R120, R116, R136, R120 ;  /* 0x000000887478723c */ /* 0x002fe20000001878 */
[----:B------:R-:W1:Y:S11]  /*6870*/  LDSM.16.M88.4 R116, [R3+UR8+0x4180] ;  /* 0x004180080374783b */ /* 0x000e760008000200 */
[C---:B--2---:R-:W-:Y:S01]  /*6880*/  HMMA.16816.F32 R108, R112.reuse, R134, R108 ;  /* 0x00000086706c723c */ /* 0x044fe2000000186c */
[----:B------:R-:W-:Y:S07]  /*6890*/  LDSM.16.MT88.4 R132, [R2+0x3800] ;  /* 0x003800000284783b */ /* 0x000fee0000004200 */
[----:B------:R-:W-:Y:S01]  /*68a0*/  HMMA.16816.F32 R120, R112, R138, R120 ;  /* 0x0000008a7078723c */ /* 0x000fe20000001878 */
[----:B------:R-:W2:Y:S04]  /*68b0*/  LDSM.16.MT88.4 R112, [R2+0x3400] ;  /* 0x003400000270783b */ /* 0x000ea80000004200 */
[----:B------:R-:W3:Y:S07]  /*68c0*/  LDSM.16.M88.4 R136, [R166+UR8+0x4180] ;  /* 0x00418008a688783b */ /* 0x000eee0008000200 */
[C---:B-1----:R-:W-:Y:S08]  /*68d0*/  HMMA.16816.F32 R108, R124.reuse, R116, R108 ;  /* 0x000000747c6c723c */ /* 0x042ff0000000186c */
[----:B------:R-:W-:Y:S01]  /*68e0*/  HMMA.16816.F32 R124, R124, R128, R120 ;  /* 0x000000807c7c723c */ /* 0x000fe20000001878 */
[----:B------:R-:W1:Y:S11]  /*68f0*/  LDSM.16.M88.4 R120, [R166+UR8+0x6180] ;  /* 0x00618008a678783b */ /* 0x000e760008000200 */
[C---:B--2---:R-:W-:Y:S01]  /*6900*/  HMMA.16816.F32 R108, R112.reuse, R118, R108 ;  /* 0x00000076706c723c */ /* 0x044fe2000000186c */
[----:B------:R-:W2:Y:S07]  /*6910*/  LDSM.16.MT88.4 R116, [R2+0x3c00] ;  /* 0x003c00000274783b */ /* 0x000eae0000004200 */
[----:B------:R-:W-:Y:S01]  /*6920*/  HMMA.16816.F32 R124, R112, R130, R124 ;  /* 0x00000082707c723c */ /* 0x000fe2000000187c */
[----:B------:R-:W-:-:S11]  /*6930*/  VIADD R216, R216, 0xffffffff ;  /* 0xffffffffd8d87836 */ /* 0x000fd60000000000 */
[C---:B---3--:R-:W-:Y:S08]  /*6940*/  HMMA.16816.F32 R108, R132.reuse, R136, R108 ;  /* 0x00000088846c723c */ /* 0x048ff0000000186c */
[----:B-1----:R-:W-:Y:S01]  /*6950*/  HMMA.16816.F32 R124, R132, R120, R124 ;  /* 0x00000078847c723c */ /* 0x002fe2000000187c */
[----:B------:R-:W-:Y:S01]  /*6960*/  ISETP.NE.U32.AND P0, PT, R216, RZ, PT ;  /* 0x000000ffd800720c */ /* 0x000fe20003f05070 */
[----:B0-----:R-:W-:Y:S01]  /*6970*/  IMAD.SHL.U32 R215, R215, 0x100, RZ ;  /* 0x00000100d7d77824 */ /* 0x001fe200078e00ff */
[----:B------:R-:W-:-:S02]  /*6980*/  UIMAD.WIDE UR4, UR6, 0x2, UR4 ;  /* 0x00000002060478a5 */ /* 0x000fc4000f8e0204 */
[----:B------:R-:W-:Y:S01]  /*6990*/  UIADD3 UR10, UPT, UPT, UR10, -0x100, URZ ;  /* 0xffffff000a0a7890 */ /* 0x000fe2000fffe0ff */
[----:B------:R-:W-:-:S06]  /*69a0*/  IMAD.WIDE R106, R215, 0x2, R106 ;  /* 0x00000002d76a7825 */ /* 0x000fcc00078e026a */
[C---:B--2---:R-:W-:Y:S08]  /*69b0*/  HMMA.16816.F32 R132, R116.reuse, R138, R108 ;  /* 0x0000008a7484723c */ /* 0x044ff0000000186c */
[----:B------:R-:W-:Y:S01]  /*69c0*/  HMMA.16816.F32 R116, R116, R122, R124 ;  /* 0x0000007a7474723c */ /* 0x000fe2000000187c */
[----:B------:R-:W-:-:S04]  /*69d0*/  NOP ;  /* 0x0000000000007918 */ /* 0x000fc80000000000 */
[----:B------:R-:W-:-:S15]  /*69e0*/  @P0 BRA `(.L_x_1) ;  /* 0xffffffc400a80947 */ /* 0x000fde000383ffff */
[----:B------:R-:W-:Y:S02]  /*69f0*/  F2FP.F16.F32.PACK_AB R119, R119, R135 ;  /* 0x000000877777723e */ /* 0x000fe400000000ff */
[----:B------:R-:W-:Y:S02]  /*6a00*/  F2FP.F16.F32.PACK_AB R118, R118, R134 ;  /* 0x000000867676723e */ /* 0x000fe400000000ff */
[----:B------:R-:W-:Y:S02]  /*6a10*/  F2FP.F16.F32.PACK_AB R117, R117, R133 ;  /* 0x000000857575723e */ /* 0x000fe400000000ff */
[----:B------:R-:W-:-:S07]  /*6a20*/  F2FP.F16.F32.PACK_AB R116, R116, R132 ;  /* 0x000000847474723e */ /* 0x000fce00000000ff */
.L_x_0:
[----:B-1----:R-:W2:Y:S01]  /*6a30*/  LDL.LU R3, [R1+0x8] ;  /* 0x0000080001037983 */ /* 0x002ea20000300800 */
[----:B------:R-:W0:Y:S01]  /*6a40*/  S2UR UR5, SR_CgaCtaId ;  /* 0x00000000000579c3 */ /* 0x000e220000008800 */
[--C-:B------:R-:W-:Y:S01]  /*6a50*/  SHF.R.S32.HI R4, RZ, 0x3, R237.reuse ;  /* 0x00000003ff047819 */ /* 0x100fe200000114ed */
[----:B------:R-:W-:Y:S01]  /*6a60*/  UMOV UR4, 0x400 ;  /* 0x0000040000047882 */ /* 0x000fe20000000000 */
[----:B------:R-:W3:Y:S01]  /*6a70*/  LDL.LU R7, [R1+0x4] ;  /* 0x0000040001077983 */ /* 0x000ee20000300800 */
[----:B------:R-:W-:Y:S01]  /*6a80*/  SHF.R.S32.HI R6, RZ, 0x4, R237 ;  /* 0x00000004ff067819 */ /* 0x000fe200000114ed */
[----:B------:R-:W1:Y:S02]  /*6a90*/  LDCU.128 UR8, c[0x0][0x390] ;  /* 0x00007200ff0877ac */ /* 0x000e640008000c00 */
[----:B------:R-:W4:Y:S01]  /*6aa0*/  LDL.LU R8, [R1] ;  /* 0x0000000001087983 */ /* 0x000f220000300800 */
[----:B------:R-:W-:Y:S01]  /*6ab0*/  SGXT R4, R4, 0x1 ;  /* 0x000000010404781a */ /* 0x000fe20000000200 */
[----:B------:R-:W5:Y:S01]  /*6ac0*/  LDCU UR6, c[0x0][0x3b8] ;  /* 0x00007700ff0677ac */ /* 0x000f620008000800 */
[----:B------:R-:W-:-:S02]  /*6ad0*/  SGXT R6, R6, 0x1 ;  /* 0x000000010606781a */ /* 0x000fc40000000200 */
[----:B------:R-:W-:Y:S02]  /*6ae0*/  LOP3.LUT R4, R4, 0x240, RZ, 0xc0, !PT ;  /* 0x0000024004047812 */ /* 0x000fe400078ec0ff */
[----:B------:R-:W-:Y:S02]  /*6af0*/  LOP3.LUT R6, R6, 0x404, RZ, 0xc0, !PT ;  /* 0x0000040406067812 */ /* 0x000fe400078ec0ff */
[C-C-:B------:R-:W-:Y:S02]  /*6b00*/  LOP3.LUT R13, R217.reuse, 0x18, R0.reuse, 0xfe, !PT ;  /* 0x00000018d90d7812 */ /* 0x140fe400078efe00 */
[----:B------:R-:W-:Y:S02]  /*6b10*/  LOP3.LUT R9, R217, 0x14, R0, 0xfe, !PT ;  /* 0x00000014d9097812 */ /* 0x000fe400078efe00 */
[----:B------:R-:W-:Y:S01]  /*6b20*/  LEA.HI R12, R237, 0x1c, RZ, 0x1b ;  /* 0x0000001ced0c7811 */ /* 0x000fe200078fd8ff */
[----:B0-----:R-:W-:Y:S01]  /*6b30*/  ULEA UR4, UR5, UR4, 0x18 ;  /* 0x0000000405047291 */ /* 0x001fe2000f8ec0ff */
[----:B------:R-:W0:Y:S01]  /*6b40*/  LDCU UR5, c[0x0][0x3b4] ;  /* 0x00007680ff0577ac */ /* 0x000e220008000800 */
[----:B-----5:R-:W-:Y:S01]  /*6b50*/  IMAD R14, R13, UR6, RZ ;  /* 0x000000060d0e7c24 */ /* 0x020fe2000f8e02ff */
[----:B------:R-:W-:Y:S01]  /*6b60*/  BAR.SYNC.DEFER_BLOCKING 0x0 ;  /* 0x0000000000007b1d */ /* 0x000fe20000010000 */
[----:B---3--:R-:W-:-:S02]  /*6b70*/  LOP3.LUT R7, R4, 0x38, R7, 0xf8, !PT ;  /* 0x0000003804077812 */ /* 0x008fc400078ef807 */
[----:B----4-:R-:W-:-:S04]  /*6b80*/  ISETP.NE.U32.AND P0, PT, R8, RZ, PT ;  /* 0x000000ff0800720c */ /* 0x010fc80003f05070 */
[----:B------:R-:W-:Y:S02]  /*6b90*/  SEL R2, RZ, 0x404, !P0 ;  /* 0x00000404ff027807 */ /* 0x000fe40004000000 */
[C---:B-1----:R-:W-:Y:S01]  /*6ba0*/  ISETP.GE.AND P0, PT, R238.reuse, UR10, PT ;  /* 0x0000000aee007c0c */ /* 0x042fe2000bf06270 */
[----:B0-----:R-:W-:Y:S01]  /*6bb0*/  IMAD R238, R238, UR5, RZ ;  /* 0x00000005eeee7c24 */ /* 0x001fe2000f8e02ff */
[----:B--2---:R-:W-:Y:S01]  /*6bc0*/  LOP3.LUT R5, R2, 0x3c, R3, 0x78, !PT ;  /* 0x0000003c02057812 */ /* 0x004fe200078e7803 */
[C---:B------:R-:W-:Y:S01]  /*6bd0*/  IMAD.SHL.U32 R2, R237.reuse, 0x40, RZ ;  /* 0x00000040ed027824 */ /* 0x040fe200078e00ff */
[----:B------:R-:W-:Y:S02]  /*6be0*/  LOP3.LUT R3, R237, 0x20, RZ, 0xc0, !PT ;  /* 0x00000020ed037812 */ /* 0x000fe400078ec0ff */
[----:B------:R-:W-:Y:S02]  /*6bf0*/  LEA R16, P2, R238, UR8, 0x1 ;  /* 0x00000008ee107c11 */ /* 0x000fe4000f8408ff */
[----:B------:R-:W-:Y:S01]  /*6c00*/  LOP3.LUT R2, R2, 0x40, RZ, 0xc0, !PT ;  /* 0x0000004002027812 */ /* 0x000fe200078ec0ff */
[----:B------:R-:W-:Y:S01]  /*6c10*/  IMAD R6, R3, 0x4, R6 ;  /* 0x0000000403067824 */ /* 0x000fe200078e0206 */
[----:B------:R-:W-:-:S03]  /*6c20*/  LEA.HI.X.SX32 R238, R238, UR9, 0x1, P2 ;  /* 0x00000009eeee7c11 */ /* 0x000fc600090f0eff */
[----:B------:R-:W-:Y:S01]  /*6c30*/  IMAD R2, R3, 0x8, R2 ;  /* 0x0000000803027824 */ /* 0x000fe200078e0202 */
[----:B------:R-:W-:Y:S02]  /*6c40*/  LOP3.LUT R8, R6, R7, R8, 0xf6, !PT ;  /* 0x0000000706087212 */ /* 0x000fe400078ef608 */
[----:B------:R-:W-:Y:S01]  /*6c50*/  LOP3.LUT R3, R217, R0, RZ, 0xfc, !PT ;  /* 0x00000000d9037212 */ /* 0x000fe200078efcff */
[----:B------:R-:W-:Y:S01]  /*6c60*/  IMAD.IADD R2, R2, 0x1, R5 ;  /* 0x0000000102027824 */ /* 0x000fe200078e0205 */
[----:B------:R-:W-:Y:S02]  /*6c70*/  LOP3.LUT R10, R8, 0x4, RZ, 0x3c, !PT ;  /* 0x00000004080a7812 */ /* 0x000fe400078e3cff */
[C---:B------:R-:W-:Y:S01]  /*6c80*/  ISETP.LT.AND P1, PT, R3.reuse, UR11, !P0 ;  /* 0x0000000b03007c0c */ /* 0x040fe2000c721270 */
[----:B------:R-:W-:Y:S01]  /*6c90*/  IMAD R3, R3, UR6, RZ ;  /* 0x0000000603037c24 */ /* 0x000fe2000f8e02ff */
[----:B------:R-:W-:Y:S01]  /*6ca0*/  LOP3.LUT R4, R2, 0x40, RZ, 0x3c, !PT ;  /* 0x0000004002047812 */ /* 0x000fe200078e3cff */
[----:B------:R-:W-:Y:S01]  /*6cb0*/  STS [R2+UR4], R116 ;  /* 0x0000007402007988 */ /* 0x000fe20008000804 */
[----:B------:R-:W-:-:S02]  /*6cc0*/  LOP3.LUT R7, R217, 0xc, R0, 0xfe, !PT ;  /* 0x0000000cd9077812 */ /* 0x000fc400078efe00 */
[----:B------:R-:W-:Y:S01]  /*6cd0*/  LOP3.LUT R6, R217, 0x10, R0, 0xfe, !PT ;  /* 0x00000010d9067812 */ /* 0x000fe200078efe00 */
[----:B------:R0:W-:Y:S04]  /*6ce0*/  STS [R2+UR4+0x80], R117 ;  /* 0x0000807502007988 */ /* 0x0001e80008000804 */
[----:B------:R-:W-:Y:S01]  /*6cf0*/  STS [R4+UR4+0x200], R118 ;  /* 0x0002007604007988 */ /* 0x000fe20008000804 */
[----:B------:R-:W-:-:S03]  /*6d00*/  IMAD R11, R6, UR6, RZ ;  /* 0x00000006060b7c24 */ /* 0x000fc6000f8e02ff */
[----:B------:R1:W-:Y:S01]  /*6d10*/  STS [R4+UR4+0x280], R119 ;  /* 0x0002807704007988 */ /* 0x0003e20008000804 */
[C-C-:B0-----:R-:W-:Y:S01]  /*6d20*/  LOP3.LUT R2, R217.reuse, 0x4, R0.reuse, 0xfe, !PT ;  /* 0x00000004d9027812 */ /* 0x141fe200078efe00 */
[----:B------:R-:W-:Y:S01]  /*6d30*/  BAR.SYNC.DEFER_BLOCKING 0x0 ;  /* 0x0000000000007b1d */ /* 0x000fe20000010000 */
[----:B------:R-:W-:Y:S02]  /*6d40*/  LOP3.LUT R0, R217, 0x8, R0, 0xfe, !PT ;  /* 0x00000008d9007812 */ /* 0x000fe400078efe00 */
[C---:B------:R-:W-:Y:S01]  /*6d50*/  ISETP.LT.AND P4, PT, R2.reuse, UR11, !P0 ;  /* 0x0000000b02007c0c */ /* 0x040fe2000c781270 */
[----:B------:R-:W-:Y:S01]  /*6d60*/  IMAD R5, R2, UR6, RZ ;  /* 0x0000000602057c24 */ /* 0x000fe2000f8e02ff */
[-C--:B------:R-:W-:Y:S02]  /*6d70*/  LEA R2, P2, R3, R16.reuse, 0x1 ;  /* 0x0000001003027211 */ /* 0x080fe400078408ff */
[C---:B------:R-:W-:Y:S01]  /*6d80*/  ISETP.LT.AND P5, PT, R0.reuse, UR11, !P0 ;  /* 0x0000000b00007c0c */ /* 0x040fe2000c7a1270 */
[----:B------:R-:W-:Y:S01]  /*6d90*/  IMAD R0, R0, UR6, RZ ;  /* 0x0000000600007c24 */ /* 0x000fe2000f8e02ff */
[----:B-1----:R-:W-:-:S02]  /*6da0*/  LEA R4, P3, R5, R16, 0x1 ;  /* 0x0000001005047211 */ /* 0x002fc400078608ff */
[-C--:B------:R-:W-:Y:S02]  /*6db0*/  LEA.HI.X.SX32 R3, R3, R238.reuse, 0x1, P2 ;  /* 0x000000ee03037211 */ /* 0x080fe400010f0eff */
[----:B------:R-:W-:Y:S02]  /*6dc0*/  LEA.HI.X.SX32 R5, R5, R238, 0x1, P3 ;  /* 0x000000ee05057211 */ /* 0x000fe400018f0eff */
[----:B------:R-:W-:Y:S01]  /*6dd0*/  LOP3.LUT R217, R217, R12, RZ, 0xfc, !PT ;  /* 0x0000000cd9d97212 */ /* 0x000fe200078efcff */
[----:B------:R-:W-:Y:S01]  /*6de0*/  IMAD R12, R9, UR6, RZ ;  /* 0x00000006090c7c24 */ /* 0x000fe2000f8e02ff */
[----:B------:R-:W-:Y:S02]  /*6df0*/  ISETP.LT.AND P3, PT, R6, UR11, !P0 ;  /* 0x0000000b06007c0c */ /* 0x000fe4000c761270 */
[----:B------:R-:W-:Y:S01]  /*6e00*/  LEA R6, P6, R0, R16, 0x1 ;  /* 0x0000001000067211 */ /* 0x000fe200078c08ff */
[----:B------:R-:W-:Y:S01]  /*6e10*/  IMAD R15, R217, UR6, RZ ;  /* 0x00000006d90f7c24 */ /* 0x000fe2000f8e02ff */
[----:B------:R-:W0:Y:S04]  /*6e20*/  LDS R17, [R8+UR4] ;  /* 0x0000000408117984 */ /* 0x000e280008000800 */
[----:B------:R-:W1:Y:S04]  /*6e30*/  LDS R21, [R10+UR4] ;  /* 0x000000040a157984 */ /* 0x000e680008000800 */
[----:B------:R-:W2:Y:S04]  /*6e40*/  LDS R19, [R8+UR4+0x100] ;  /* 0x0001000408137984 */ /* 0x000ea80008000800 */
[----:B------:R3:W4:Y:S02]  /*6e50*/  LDS R23, [R10+UR4+0x100] ;  /* 0x000100040a177984 */ /* 0x0007240008000800 */
[----:B---3--:R-:W-:-:S02]  /*6e60*/  IMAD R10, R7, UR6, RZ ;  /* 0x00000006070a7c24 */ /* 0x008fc4000f8e02ff */
[----:B0-----:R0:W-:Y:S04]  /*6e70*/  @P1 STG.E.U16 desc[UR12][R2.64], R17 ;  /* 0x0000001102001986 */ /* 0x0011e8000c10150c */
[----:B-1----:R1:W-:Y:S01]  /*6e80*/  @P4 STG.E.U16 desc[UR12][R4.64], R21 ;  /* 0x0000001504004986 */ /* 0x0023e2000c10150c */
[----:B------:R-:W-:Y:S02]  /*6e90*/  ISETP.LT.AND P4, PT, R7, UR11, !P0 ;  /* 0x0000000b07007c0c */ /* 0x000fe4000c781270 */
[----:B------:R-:W-:Y:S02]  /*6ea0*/  LEA.HI.X.SX32 R7, R0, R238, 0x1, P6 ;  /* 0x000000ee00077211 */ /* 0x000fe400030f0eff */
[-C--:B------:R-:W-:Y:S02]  /*6eb0*/  LEA R8, P6, R12, R16.reuse, 0x1 ;  /* 0x000000100c087211 */ /* 0x080fe400078c08ff */
[----:B--2---:R-:W-:Y:S01]  /*6ec0*/  PRMT R0, R19, 0x7632, R0 ;  /* 0x0000763213007816 */ /* 0x004fe20000000000 */
[----:B------:R2:W-:Y:S01]  /*6ed0*/  @P5 STG.E.U16 desc[UR12][R6.64], R19 ;  /* 0x0000001306005986 */ /* 0x0005e2000c10150c */
[----:B0-----:R-:W-:-:S02]  /*6ee0*/  LEA R2, P1, R10, R16, 0x1 ;  /* 0x000000100a027211 */ /* 0x001fc400078208ff */
[----:B------:R-:W-:Y:S02]  /*6ef0*/  PRMT R17, R17, 0x7632, R17 ;  /* 0x0000763211117816 */ /* 0x000fe40000000011 */
[C---:B-1----:R-:W-:Y:S02]  /*6f00*/  LEA R4, P2, R11.reuse, R16, 0x1 ;  /* 0x000000100b047211 */ /* 0x042fe400078408ff */
[----:B------:R-:W-:Y:S02]  /*6f10*/  LEA.HI.X.SX32 R3, R10, R238, 0x1, P1 ;  /* 0x000000ee0a037211 */ /* 0x000fe400008f0eff */
[----:B------:R-:W-:Y:S02]  /*6f20*/  LEA R10, P1, R14, R16, 0x1 ;  /* 0x000000100e0a7211 */ /* 0x000fe400078208ff */
[----:B------:R-:W-:Y:S01]  /*6f30*/  LEA.HI.X.SX32 R5, R11, R238, 0x1, P2 ;  /* 0x000000ee0b057211 */ /* 0x000fe200010f0eff */
[----:B----4-:R2:W-:Y:S01]  /*6f40*/  @P4 STG.E.U16 desc[UR12][R2.64], R23 ;  /* 0x0000001702004986 */ /* 0x0105e2000c10150c */
[----:B------:R-:W-:-:S02]  /*6f50*/  ISETP.LT.AND P2, PT, R9, UR11, !P0 ;  /* 0x0000000b09007c0c */ /* 0x000fc4000c741270 */
[-C--:B------:R-:W-:Y:S01]  /*6f60*/  LEA.HI.X.SX32 R11, R14, R238.reuse, 0x1, P1 ;  /* 0x000000ee0e0b7211 */ /* 0x080fe200008f0eff */
[----:B------:R2:W-:Y:S01]  /*6f70*/  @P3 STG.E.U16 desc[UR12][R4.64], R17 ;  /* 0x0000001104003986 */ /* 0x0005e2000c10150c */
[----:B------:R-:W-:Y:S02]  /*6f80*/  ISETP.LT.AND P1, PT, R13, UR11, !P0 ;  /* 0x0000000b0d007c0c */ /* 0x000fe4000c721270 */
[----:B------:R-:W-:Y:S02]  /*6f90*/  ISETP.LT.AND P0, PT, R217, UR11, !P0 ;  /* 0x0000000bd9007c0c */ /* 0x000fe4000c701270 */
[----:B------:R-:W-:Y:S02]  /*6fa0*/  LEA.HI.X.SX32 R9, R12, R238, 0x1, P6 ;  /* 0x000000ee0c097211 */ /* 0x000fe400030f0eff */
[----:B------:R-:W-:Y:S02]  /*6fb0*/  PRMT R21, R21, 0x7632, R21 ;  /* 0x0000763215157816 */ /* 0x000fe40000000015 */
[----:B------:R-:W-:-:S03]  /*6fc0*/  LEA R12, P6, R15, R16, 0x1 ;  /* 0x000000100f0c7211 */ /* 0x000fc600078c08ff */
[----:B------:R2:W-:Y:S01]  /*6fd0*/  @P2 STG.E.U16 desc[UR12][R8.64], R21 ;  /* 0x0000001508002986 */ /* 0x0005e2000c10150c */
[----:B------:R-:W-:-:S03]  /*6fe0*/  LEA.HI.X.SX32 R13, R15, R238, 0x1, P6 ;  /* 0x000000ee0f0d7211 */ /* 0x000fc600030f0eff */
[----:B------:R2:W-:Y:S01]  /*6ff0*/  @P1 STG.E.U16 desc[UR12][R10.64], R0 ;  /* 0x000000000a001986 */ /* 0x0005e2000c10150c */
[----:B------:R-:W-:Y:S05]  /*7000*/  @!P0 EXIT ;  /* 0x000000000000894d */ /* 0x000fea0003800000 */
[----:B--2---:R-:W-:-:S05]  /*7010*/  PRMT R6, R23, 0x7632, R6 ;  /* 0x0000763217067816 */ /* 0x004fca0000000006 */
[----:B------:R-:W-:Y:S01]  /*7020*/  STG.E.U16 desc[UR12][R12.64], R6 ;  /* 0x000000060c007986 */ /* 0x000fe2000c10150c */
[----:B------:R-:W-:Y:S05]  /*7030*/  EXIT ;  /* 0x000000000000794d */ /* 0x000fea0003800000 */
.L_x_2:
[----:B------:R-:W-:-:S00]  /*7040*/  BRA `(.L_x_2) ;  /* 0xfffffffc00fc7947 */ /* 0x000fc0000383ffff */
[----:B------:R-:W-:-:S00]  /*7050*/  NOP ;  /* 0x0000000000007918 */ /* 0x000fc00000000000 */
        /* <DEDUP_REMOVED lines=10> */
.L_x_3:


//--------------------- .nv.shared.matmul_kernel  --------------------------
	.section	.nv.shared.matmul_kernel,"aw",@nobits
	.sectionflags	@""
	.align	16
	.zero		1024


//--------------------- .nv.shared.reserved.0     --------------------------
	.section	.nv.shared.reserved.0,"aw",@nobits
	.weak		__nv_reservedSMEM_offset_0_alias
	.size		__nv_reservedSMEM_offset_0_alias, 0, 64
	.other		__nv_reservedSMEM_offset_0_alias,@"STO_CUDA_RESERVED_SHARED STV_DEFAULT"
__nv_reservedSMEM_offset_0_alias:
	.zero		0
	.zero		64


//--------------------- .nv.constant0.matmul_kernel --------------------------
	.section	.nv.constant0.matmul_kernel,"a",@progbits
	.sectionflags	@""
	.align	4
.nv.constant0.matmul_kernel:
	.zero		976


//--------------------- SYMBOLS --------------------------

	.type		.nv.reservedSmem.offset0,@object
	.size		.nv.reservedSmem.offset0,0x4
	.type		.nv.reservedSmem.cap,@object
	.size		.nv.reservedSmem.cap,0x4
